// auto-generated by cutlass_sweep.gemm — config: {"arch": "sm_90", "cluster_m": 1, "cluster_n": 1, "dtype": "fp16", "dtype_b": "fp16", "layout": "nt", "stages": 7, "tile_k": 128, "tile_m": 128, "tile_n": 128}
#include "cutlass/cutlass.h"
#include "cutlass/gemm/collective/collective_builder.hpp"
#include "cutlass/gemm/device/gemm_universal_adapter.h"
#include "cutlass/gemm/kernel/gemm_universal.hpp"
#include "cutlass/epilogue/collective/collective_builder.hpp"

using ElemA = cutlass::half_t;
using ElemB = cutlass::half_t;
using ElemCD = cutlass::half_t;
using Acc  = float;
using TileShape    = cute::Shape<cute::_128, cute::_128, cute::_128>;
using ClusterShape = cute::Shape<cute::_1, cute::_1, cute::_1>;

using CollectiveEpilogue = typename cutlass::epilogue::collective::CollectiveBuilder<
    cutlass::arch::Sm90, cutlass::arch::OpClassTensorOp,
    TileShape, ClusterShape,
    cutlass::epilogue::collective::EpilogueTileAuto,
    Acc, Acc,
    ElemCD, cutlass::layout::RowMajor, 128 / cutlass::sizeof_bits<ElemCD>::value,
    ElemCD, cutlass::layout::RowMajor, 128 / cutlass::sizeof_bits<ElemCD>::value,
    cutlass::epilogue::collective::EpilogueScheduleAuto
  >::CollectiveOp;

using CollectiveMainloop = typename cutlass::gemm::collective::CollectiveBuilder<
    cutlass::arch::Sm90, cutlass::arch::OpClassTensorOp,
    ElemA, cutlass::layout::RowMajor, 128 / cutlass::sizeof_bits<ElemA>::value,
    ElemB, cutlass::layout::ColumnMajor, 128 / cutlass::sizeof_bits<ElemB>::value,
    Acc,
    TileShape, ClusterShape,
    cutlass::gemm::collective::StageCount<7>,
    cutlass::gemm::collective::KernelScheduleAuto
  >::CollectiveOp;

using GemmKernel = cutlass::gemm::kernel::GemmUniversal<
    cute::Shape<int,int,int,int>,
    CollectiveMainloop,
    CollectiveEpilogue
>;
using Gemm = cutlass::gemm::device::GemmUniversalAdapter<GemmKernel>;

// Force the device kernel symbol into the cubin without needing a host main.
auto* _anchor = &cutlass::device_kernel<GemmKernel>;


// ===== COMPILED SASS (sm_90a) =====

	.target	sm_90a

	.elftype	@"ET_EXEC"


//--------------------- .note.nv.tkinfo           --------------------------
	.section	.note.nv.tkinfo,"",@"SHT_NOTE"
	.sectionflags	@"SHF_NOTE_NV_TKINFO"
	.tkinfo
        /*0018*/ 	.word	0x00000002
        /*0030*/ 	.string	""
        /*0030*/ 	.string	"ptxas"
        /*0030*/ 	.string	"Cuda compilation tools, release 13.0, V13.0.88"
        /*0030*/ 	.string	"Build cuda_13.0.r13.0/compiler.36424714_0"
        /*0030*/ 	.string	"-arch sm_90a -m 64 "



//--------------------- .note.nv.cuinfo           --------------------------
	.section	.note.nv.cuinfo,"",@"SHT_NOTE"
	.sectionflags	@"SHF_NOTE_NV_CUINFO"
        /*0018*/ 	.short	0x0002
        /*001a*/ 	.short	0x005a
        /*001c*/ 	.short	0x0082
	.zero		2


//--------------------- .nv.info                  --------------------------
	.section	.nv.info,"",@"SHT_CUDA_INFO"
	.align	4


	//----- nvinfo : EIATTR_REGCOUNT
	.align		4
        /*0000*/ 	.byte	0x04, 0x2f
        /*0002*/ 	.short	(.L_15 - .L_14)
	.align		4
.L_14:
        /*0004*/ 	.word	index@(_ZN7cutlass13device_kernelINS_4gemm6kernel13GemmUniversalIN4cute5tupleIJiiiiEEENS1_10collective13CollectiveMmaINS1_34MainloopSm90TmaGmmaWarpSpecializedILi7ENS5_IJNS4_1CILi1EEESB_SB_EEENS1_35KernelTmaWarpSpecializedCooperativeEEENS5_IJNSA_ILi128EEESF_SF_EEENS_6half_tENS5_IJlSB_lEEESH_SI_NS4_8TiledMMAINS4_8MMA_AtomIJNS4_4SM904GMMA26MMA_64x128x16_F32F16F16_SSILNSM_5MajorE0ELSO_0ELNSM_7ScaleInE1ELSP_1EEEEEENS4_6LayoutINS5_IJNSA_ILi2EEESB_SB_EEENS5_IJSB_NSA_ILi0EEESV_EEEEENS5_IJNS4_10UnderscoreESY_SY_EEEEENS4_13SM90_TMA_LOADENS4_14ComposedLayoutINS4_7SwizzleILi3ELi4ELi3EEENS4_18smem_ptr_flag_bitsILi16EEENSS_INS5_IJNSA_ILi8EEENSA_ILi64EEEEEENS5_IJS18_SB_EEEEEEEvNS4_8identityES11_S1C_vS1D_EENS_8epilogue10collective6detail29Sm90TmaWarpSpecializedAdapterINS1G_15DefaultEpilogueISH_SI_SI_NS1F_6thread17LinearCombinationISH_Li1EffLNS1K_9ScaleType4KindE0ELNS_15FloatRoundStyleE2ESH_EENS1_15EpilogueDefaultEEEEEvvEEEEvNT_6ParamsE)
        /*0008*/ 	.word	0x000000a8


	//----- nvinfo : EIATTR_FRAME_SIZE
	.align		4
.L_15:
        /*000c*/ 	.byte	0x04, 0x11
        /*000e*/ 	.short	(.L_17 - .L_16)
	.align		4
.L_16:
        /*0010*/ 	.word	index@(_ZN7cutlass13device_kernelINS_4gemm6kernel13GemmUniversalIN4cute5tupleIJiiiiEEENS1_10collective13CollectiveMmaINS1_34MainloopSm90TmaGmmaWarpSpecializedILi7ENS5_IJNS4_1CILi1EEESB_SB_EEENS1_35KernelTmaWarpSpecializedCooperativeEEENS5_IJNSA_ILi128EEESF_SF_EEENS_6half_tENS5_IJlSB_lEEESH_SI_NS4_8TiledMMAINS4_8MMA_AtomIJNS4_4SM904GMMA26MMA_64x128x16_F32F16F16_SSILNSM_5MajorE0ELSO_0ELNSM_7ScaleInE1ELSP_1EEEEEENS4_6LayoutINS5_IJNSA_ILi2EEESB_SB_EEENS5_IJSB_NSA_ILi0EEESV_EEEEENS5_IJNS4_10UnderscoreESY_SY_EEEEENS4_13SM90_TMA_LOADENS4_14ComposedLayoutINS4_7SwizzleILi3ELi4ELi3EEENS4_18smem_ptr_flag_bitsILi16EEENSS_INS5_IJNSA_ILi8EEENSA_ILi64EEEEEENS5_IJS18_SB_EEEEEEEvNS4_8identityES11_S1C_vS1D_EENS_8epilogue10collective6detail29Sm90TmaWarpSpecializedAdapterINS1G_15DefaultEpilogueISH_SI_SI_NS1F_6thread17LinearCombinationISH_Li1EffLNS1K_9ScaleType4KindE0ELNS_15FloatRoundStyleE2ESH_EENS1_15EpilogueDefaultEEEEEvvEEEEvNT_6ParamsE)
        /*0014*/ 	.word	0x00000000


	//----- nvinfo : EIATTR_MIN_STACK_SIZE
	.align		4
.L_17:
        /*0018*/ 	.byte	0x04, 0x12
        /*001a*/ 	.short	(.L_19 - .L_18)
	.align		4
.L_18:
        /*001c*/ 	.word	index@(_ZN7cutlass13device_kernelINS_4gemm6kernel13GemmUniversalIN4cute5tupleIJiiiiEEENS1_10collective13CollectiveMmaINS1_34MainloopSm90TmaGmmaWarpSpecializedILi7ENS5_IJNS4_1CILi1EEESB_SB_EEENS1_35KernelTmaWarpSpecializedCooperativeEEENS5_IJNSA_ILi128EEESF_SF_EEENS_6half_tENS5_IJlSB_lEEESH_SI_NS4_8TiledMMAINS4_8MMA_AtomIJNS4_4SM904GMMA26MMA_64x128x16_F32F16F16_SSILNSM_5MajorE0ELSO_0ELNSM_7ScaleInE1ELSP_1EEEEEENS4_6LayoutINS5_IJNSA_ILi2EEESB_SB_EEENS5_IJSB_NSA_ILi0EEESV_EEEEENS5_IJNS4_10UnderscoreESY_SY_EEEEENS4_13SM90_TMA_LOADENS4_14ComposedLayoutINS4_7SwizzleILi3ELi4ELi3EEENS4_18smem_ptr_flag_bitsILi16EEENSS_INS5_IJNSA_ILi8EEENSA_ILi64EEEEEENS5_IJS18_SB_EEEEEEEvNS4_8identityES11_S1C_vS1D_EENS_8epilogue10collective6detail29Sm90TmaWarpSpecializedAdapterINS1G_15DefaultEpilogueISH_SI_SI_NS1F_6thread17LinearCombinationISH_Li1EffLNS1K_9ScaleType4KindE0ELNS_15FloatRoundStyleE2ESH_EENS1_15EpilogueDefaultEEEEEvvEEEEvNT_6ParamsE)
        /*0020*/ 	.word	0x00000000
.L_19:


//--------------------- .nv.compat                --------------------------
	.section	.nv.compat,"",@"SHT_CUDA_COMPAT_INFO"
	.align	4
        /*0000*/ 	.byte	0x02, 0x09, 0x01, 0x00, 0x02, 0x02, 0x04, 0x00, 0x02, 0x05, 0x05, 0x00, 0x03, 0x07, 0x01, 0x01
        /*0010*/ 	.byte	0x02, 0x03, 0x01, 0x00, 0x02, 0x06, 0x01, 0x00, 0x04, 0x0b, 0x08, 0x00, 0x00, 0x00, 0x00, 0x00
        /*0020*/ 	.byte	0x00, 0x00, 0x00, 0x00


//--------------------- .nv.info._ZN7cutlass13device_kernelINS_4gemm6kernel13GemmUniversalIN4cute5tupleIJiiiiEEENS1_10collective13CollectiveMmaINS1_34MainloopSm90TmaGmmaWarpSpecializedILi7ENS5_IJNS4_1CILi1EEESB_SB_EEENS1_35KernelTmaWarpSpecializedCooperativeEEENS5_IJNSA_ILi128EEESF_SF_EEENS_6half_tENS5_IJlSB_lEEESH_SI_NS4_8TiledMMAINS4_8MMA_AtomIJNS4_4SM904GMMA26MMA_64x128x16_F32F16F16_SSILNSM_5MajorE0ELSO_0ELNSM_7ScaleInE1ELSP_1EEEEEENS4_6LayoutINS5_IJNSA_ILi2EEESB_SB_EEENS5_IJSB_NSA_ILi0EEESV_EEEEENS5_IJNS4_10UnderscoreESY_SY_EEEEENS4_13SM90_TMA_LOADENS4_14ComposedLayoutINS4_7SwizzleILi3ELi4ELi3EEENS4_18smem_ptr_flag_bitsILi16EEENSS_INS5_IJNSA_ILi8EEENSA_ILi64EEEEEENS5_IJS18_SB_EEEEEEEvNS4_8identityES11_S1C_vS1D_EENS_8epilogue10collective6detail29Sm90TmaWarpSpecializedAdapterINS1G_15DefaultEpilogueISH_SI_SI_NS1F_6thread17LinearCombinationISH_Li1EffLNS1K_9ScaleType4KindE0ELNS_15FloatRoundStyleE2ESH_EENS1_15EpilogueDefaultEEEEEvvEEEEvNT_6ParamsE --------------------------
	.section	.nv.info._ZN7cutlass13device_kernelINS_4gemm6kernel13GemmUniversalIN4cute5tupleIJiiiiEEENS1_10collective13CollectiveMmaINS1_34MainloopSm90TmaGmmaWarpSpecializedILi7ENS5_IJNS4_1CILi1EEESB_SB_EEENS1_35KernelTmaWarpSpecializedCooperativeEEENS5_IJNSA_ILi128EEESF_SF_EEENS_6half_tENS5_IJlSB_lEEESH_SI_NS4_8TiledMMAINS4_8MMA_AtomIJNS4_4SM904GMMA26MMA_64x128x16_F32F16F16_SSILNSM_5MajorE0ELSO_0ELNSM_7ScaleInE1ELSP_1EEEEEENS4_6LayoutINS5_IJNSA_ILi2EEESB_SB_EEENS5_IJSB_NSA_ILi0EEESV_EEEEENS5_IJNS4_10UnderscoreESY_SY_EEEEENS4_13SM90_TMA_LOADENS4_14ComposedLayoutINS4_7SwizzleILi3ELi4ELi3EEENS4_18smem_ptr_flag_bitsILi16EEENSS_INS5_IJNSA_ILi8EEENSA_ILi64EEEEEENS5_IJS18_SB_EEEEEEEvNS4_8identityES11_S1C_vS1D_EENS_8epilogue10collective6detail29Sm90TmaWarpSpecializedAdapterINS1G_15DefaultEpilogueISH_SI_SI_NS1F_6thread17LinearCombinationISH_Li1EffLNS1K_9ScaleType4KindE0ELNS_15FloatRoundStyleE2ESH_EENS1_15EpilogueDefaultEEEEEvvEEEEvNT_6ParamsE,"",@"SHT_CUDA_INFO"
	.sectionflags	@""
	.align	4


	//----- nvinfo : EIATTR_CUDA_API_VERSION
	.align		4
        /*0000*/ 	.byte	0x04, 0x37
        /*0002*/ 	.short	(.L_21 - .L_20)
.L_20:
        /*0004*/ 	.word	0x00000082


	//----- nvinfo : EIATTR_KPARAM_INFO
	.align		4
.L_21:
        /*0008*/ 	.byte	0x04, 0x17
        /*000a*/ 	.short	(.L_23 - .L_22)
.L_22:
        /*000c*/ 	.word	0x00000000
        /*0010*/ 	.short	0x0000
        /*0012*/ 	.short	0x0070
        /*0014*/ 	.byte	0x00, 0xf0, 0x01, 0x10


	//----- nvinfo : EIATTR_SPARSE_MMA_MASK
	.align		4
.L_23:
        /*0018*/ 	.byte	0x03, 0x50
        /*001a*/ 	.short	0x0000


	//----- nvinfo : EIATTR_MAXREG_COUNT
	.align		4
        /*001c*/ 	.byte	0x03, 0x1b
        /*001e*/ 	.short	0x00a8


	//----- nvinfo : EIATTR_NUM_BARRIERS
	.align		4
        /*0020*/ 	.byte	0x02, 0x4c
        /*0022*/ 	.byte	0x01
	.zero		1


	//----- nvinfo : EIATTR_EXTERNS
	.align		4
        /*0024*/ 	.byte	0x04, 0x0f
        /*0026*/ 	.short	(.L_25 - .L_24)


	//   ....[0]....
	.align		4
.L_24:
        /*0028*/ 	.word	index@(__assertfail)


	//----- nvinfo : EIATTR_MERCURY_ISA_VERSION
	.align		4
.L_25:
        /*002c*/ 	.byte	0x03, 0x5f
        /*002e*/ 	.short	0x0101


	//----- nvinfo : EIATTR_INT_WARP_WIDE_INSTR_OFFSETS
	.align		4
        /*0030*/ 	.byte	0x04, 0x31
        /*0032*/ 	.short	(.L_27 - .L_26)


	//   ....[0]....
.L_26:
        /*0034*/ 	.word	0x00000450


	//   ....[1]....
        /*0038*/ 	.word	0x00000460


	//   ....[2]....
        /*003c*/ 	.word	0x00000520


	//----- nvinfo : EIATTR_COOP_GROUP_MASK_REGIDS
	.align		4
.L_27:
        /*0040*/ 	.byte	0x04, 0x29
        /*0042*/ 	.short	(.L_29 - .L_28)


	//   ....[0]....
.L_28:
        /*0044*/ 	.word	0xffffffff


	//   ....[1]....
        /*0048*/ 	.word	0xffffffff


	//   ....[2]....
        /*004c*/ 	.word	0xffffffff


	//   ....[3]....
        /*0050*/ 	.word	0xffffffff


	//   ....[4]....
        /*0054*/ 	.word	0xffffffff


	//----- nvinfo : EIATTR_COOP_GROUP_INSTR_OFFSETS
	.align		4
.L_29:
        /*0058*/ 	.byte	0x04, 0x28
        /*005a*/ 	.short	(.L_31 - .L_30)


	//   ....[0]....
.L_30:
        /*005c*/ 	.word	0x00000060


	//   ....[1]....
        /*0060*/ 	.word	0x00000070


	//   ....[2]....
        /*0064*/ 	.word	0x00000130


	//   ....[3]....
        /*0068*/ 	.word	0x00000320


	//   ....[4]....
        /*006c*/ 	.word	0x00001220


	//----- nvinfo : EIATTR_REG_RECONFIG
	.align		4
.L_31:
        /*0070*/ 	.byte	0x01, 0x54
	.zero		2


	//----- nvinfo : EIATTR_SYSCALL_OFFSETS
	.align		4
        /*0074*/ 	.byte	0x04, 0x46
        /*0076*/ 	.short	(.L_33 - .L_32)


	//   ....[0]....
.L_32:
        /*0078*/ 	.word	0x00001410


	//----- nvinfo : EIATTR_MBARRIER_INSTR_OFFSETS
	.align		4
.L_33:
        /*007c*/ 	.byte	0x04, 0x39
        /*007e*/ 	.short	(.L_35 - .L_34)


	//   ....[0]....
.L_34:
        /*0080*/ 	.word	0x00000230
        /*0084*/ 	.word	0x000000ff
        /*0088*/ 	.word	0x00000000
        /*008c*/ 	.short	0x0100
        /*008e*/ 	.byte	0x08
	.zero		1


	//   ....[1]....
        /*0090*/ 	.word	0x00000240
        /*0094*/ 	.word	0x000000ff
        /*0098*/ 	.word	0x00000038
        /*009c*/ 	.short	0x0100
        /*009e*/ 	.byte	0x08
	.zero		1


	//   ....[2]....
        /*00a0*/ 	.word	0x00000250
        /*00a4*/ 	.word	0x000000ff
        /*00a8*/ 	.word	0x00000008
        /*00ac*/ 	.short	0x0100
        /*00ae*/ 	.byte	0x08
	.zero		1


	//   ....[3]....
        /*00b0*/ 	.word	0x00000260
        /*00b4*/ 	.word	0x000000ff
        /*00b8*/ 	.word	0x00000040
        /*00bc*/ 	.short	0x0100
        /*00be*/ 	.byte	0x08
	.zero		1


	//   ....[4]....
        /*00c0*/ 	.word	0x00000270
        /*00c4*/ 	.word	0x000000ff
        /*00c8*/ 	.word	0x00000010
        /*00cc*/ 	.short	0x0100
        /*00ce*/ 	.byte	0x08
	.zero		1


	//   ....[5]....
        /*00d0*/ 	.word	0x00000280
        /*00d4*/ 	.word	0x000000ff
        /*00d8*/ 	.word	0x00000048
        /*00dc*/ 	.short	0x0100
        /*00de*/ 	.byte	0x08
	.zero		1


	//   ....[6]....
        /*00e0*/ 	.word	0x00000290
        /*00e4*/ 	.word	0x000000ff
        /*00e8*/ 	.word	0x00000018
        /*00ec*/ 	.short	0x0100
        /*00ee*/ 	.byte	0x08
	.zero		1


	//   ....[7]....
        /*00f0*/ 	.word	0x000002a0
        /*00f4*/ 	.word	0x000000ff
        /*00f8*/ 	.word	0x00000050
        /*00fc*/ 	.short	0x0100
        /*00fe*/ 	.byte	0x08
	.zero		1


	//   ....[8]....
        /*0100*/ 	.word	0x000002b0
        /*0104*/ 	.word	0x000000ff
        /*0108*/ 	.word	0x00000020
        /*010c*/ 	.short	0x0100
        /*010e*/ 	.byte	0x08
	.zero		1


	//   ....[9]....
        /*0110*/ 	.word	0x000002c0
        /*0114*/ 	.word	0x000000ff
        /*0118*/ 	.word	0x00000058
        /*011c*/ 	.short	0x0100
        /*011e*/ 	.byte	0x08
	.zero		1


	//   ....[10]....
        /*0120*/ 	.word	0x000002d0
        /*0124*/ 	.word	0x000000ff
        /*0128*/ 	.word	0x00000028
        /*012c*/ 	.short	0x0100
        /*012e*/ 	.byte	0x08
	.zero		1


	//   ....[11]....
        /*0130*/ 	.word	0x000002e0
        /*0134*/ 	.word	0x000000ff
        /*0138*/ 	.word	0x00000060
        /*013c*/ 	.short	0x0100
        /*013e*/ 	.byte	0x08
	.zero		1


	//   ....[12]....
        /*0140*/ 	.word	0x000002f0
        /*0144*/ 	.word	0x000000ff
        /*0148*/ 	.word	0x00000030
        /*014c*/ 	.short	0x0100
        /*014e*/ 	.byte	0x08
	.zero		1


	//   ....[13]....
        /*0150*/ 	.word	0x00000300
        /*0154*/ 	.word	0x000000ff
        /*0158*/ 	.word	0x00000068
        /*015c*/ 	.short	0x0100
        /*015e*/ 	.byte	0x08
	.zero		1


	//   ....[14]....
        /*0160*/ 	.word	0x000005a0
        /*0164*/ 	.word	0x000000ff
        /*0168*/ 	.word	0x00000080
        /*016c*/ 	.short	0x0100
        /*016e*/ 	.byte	0x08
	.zero		1


	//   ....[15]....
        /*0170*/ 	.word	0x00000620
        /*0174*/ 	.word	0x000000ff
        /*0178*/ 	.word	0x00000088
        /*017c*/ 	.short	0x0100
        /*017e*/ 	.byte	0x08
	.zero		1


	//   ....[16]....
        /*0180*/ 	.word	0x00001490
        /*0184*/ 	.word	0x00000003
        /*0188*/ 	.word	0x00000000
        /*018c*/ 	.short	0x010a
        /*018e*/ 	.byte	0x3f
	.zero		1


	//   ....[17]....
        /*0190*/ 	.word	0x000014f0
        /*0194*/ 	.word	0x00000003
        /*0198*/ 	.word	0x00000000
        /*019c*/ 	.short	0x010a
        /*019e*/ 	.byte	0x3f
	.zero		1


	//   ....[18]....
        /*01a0*/ 	.word	0x00001a00
        /*01a4*/ 	.word	0x000000ff
        /*01a8*/ 	.word	0x00000000
        /*01ac*/ 	.short	0x010a
        /*01ae*/ 	.byte	0x08
	.zero		1


	//   ....[19]....
        /*01b0*/ 	.word	0x00001a40
        /*01b4*/ 	.word	0x000000ff
        /*01b8*/ 	.word	0x00000000
        /*01bc*/ 	.short	0x010a
        /*01be*/ 	.byte	0x08
	.zero		1


	//   ....[20]....
        /*01c0*/ 	.word	0x00001e60
        /*01c4*/ 	.word	0x000000ff
        /*01c8*/ 	.word	0x00000000
        /*01cc*/ 	.short	0x0101
        /*01ce*/ 	.byte	0x07
	.zero		1


	//   ....[21]....
        /*01d0*/ 	.word	0x00002060
        /*01d4*/ 	.word	0x000000ff
        /*01d8*/ 	.word	0x00000000
        /*01dc*/ 	.short	0x0101
        /*01de*/ 	.byte	0x04
	.zero		1


	//   ....[22]....
        /*01e0*/ 	.word	0x00007260
        /*01e4*/ 	.word	0x0000000e
        /*01e8*/ 	.word	0x00000038
        /*01ec*/ 	.short	0x010a
        /*01ee*/ 	.byte	0x3f
	.zero		1


	//   ....[23]....
        /*01f0*/ 	.word	0x000076f0
        /*01f4*/ 	.word	0x00000006
        /*01f8*/ 	.word	0x00000088
        /*01fc*/ 	.short	0x0101
        /*01fe*/ 	.byte	0x3f
	.zero		1


	//   ....[24]....
        /*0200*/ 	.word	0x00007dd0
        /*0204*/ 	.word	0x00000007
        /*0208*/ 	.word	0x00000000
        /*020c*/ 	.short	0x010a
        /*020e*/ 	.byte	0x3f
	.zero		1


	//   ....[25]....
        /*0210*/ 	.word	0x00007e50
        /*0214*/ 	.word	0x00000009
        /*0218*/ 	.word	0x00000000
        /*021c*/ 	.short	0x010a
        /*021e*/ 	.byte	0x3f
	.zero		1


	//   ....[26]....
        /*0220*/ 	.word	0x00007ee0
        /*0224*/ 	.word	0x00000006
        /*0228*/ 	.word	0x00000000
        /*022c*/ 	.short	0x010a
        /*022e*/ 	.byte	0x3f
	.zero		1


	//   ....[27]....
        /*0230*/ 	.word	0x00007f70
        /*0234*/ 	.word	0x00000009
        /*0238*/ 	.word	0x00000000
        /*023c*/ 	.short	0x010a
        /*023e*/ 	.byte	0x3f
	.zero		1


	//   ....[28]....
        /*0240*/ 	.word	0x00008000
        /*0244*/ 	.word	0x00000006
        /*0248*/ 	.word	0x00000000
        /*024c*/ 	.short	0x010a
        /*024e*/ 	.byte	0x3f
	.zero		1


	//   ....[29]....
        /*0250*/ 	.word	0x00008090
        /*0254*/ 	.word	0x00000009
        /*0258*/ 	.word	0x00000000
        /*025c*/ 	.short	0x010a
        /*025e*/ 	.byte	0x3f
	.zero		1


	//   ....[30]....
        /*0260*/ 	.word	0x00008120
        /*0264*/ 	.word	0x00000003
        /*0268*/ 	.word	0x00000000
        /*026c*/ 	.short	0x010a
        /*026e*/ 	.byte	0x3f
	.zero		1


	//   ....[31]....
        /*0270*/ 	.word	0x00008180
        /*0274*/ 	.word	0x00000003
        /*0278*/ 	.word	0x00000000
        /*027c*/ 	.short	0x010a
        /*027e*/ 	.byte	0x3f
	.zero		1


	//   ....[32]....
        /*0280*/ 	.word	0x000081e0
        /*0284*/ 	.word	0x00000004
        /*0288*/ 	.word	0x00000000
        /*028c*/ 	.short	0x010a
        /*028e*/ 	.byte	0x3f
	.zero		1


	//   ....[33]....
        /*0290*/ 	.word	0x000082b0
        /*0294*/ 	.word	0x0000000e
        /*0298*/ 	.word	0x00000038
        /*029c*/ 	.short	0x010a
        /*029e*/ 	.byte	0x3f
	.zero		1


	//   ....[34]....
        /*02a0*/ 	.word	0x00008380
        /*02a4*/ 	.word	0x00000007
        /*02a8*/ 	.word	0x00000000
        /*02ac*/ 	.short	0x010a
        /*02ae*/ 	.byte	0x3f
	.zero		1


	//   ....[35]....
        /*02b0*/ 	.word	0x000083d0
        /*02b4*/ 	.word	0x00000009
        /*02b8*/ 	.word	0x00000000
        /*02bc*/ 	.short	0x010a
        /*02be*/ 	.byte	0x3f
	.zero		1


	//   ....[36]....
        /*02c0*/ 	.word	0x00008420
        /*02c4*/ 	.word	0x00000006
        /*02c8*/ 	.word	0x00000000
        /*02cc*/ 	.short	0x010a
        /*02ce*/ 	.byte	0x3f
	.zero		1


	//   ....[37]....
        /*02d0*/ 	.word	0x00008470
        /*02d4*/ 	.word	0x00000009
        /*02d8*/ 	.word	0x00000000
        /*02dc*/ 	.short	0x010a
        /*02de*/ 	.byte	0x3f
	.zero		1


	//   ....[38]....
        /*02e0*/ 	.word	0x000084c0
        /*02e4*/ 	.word	0x00000006
        /*02e8*/ 	.word	0x00000000
        /*02ec*/ 	.short	0x010a
        /*02ee*/ 	.byte	0x3f
	.zero		1


	//   ....[39]....
        /*02f0*/ 	.word	0x00008510
        /*02f4*/ 	.word	0x00000009
        /*02f8*/ 	.word	0x00000000
        /*02fc*/ 	.short	0x010a
        /*02fe*/ 	.byte	0x3f
	.zero		1


	//----- nvinfo : EIATTR_NUM_MBARRIERS
	.align		4
.L_35:
        /*0300*/ 	.byte	0x03, 0x38
        /*0302*/ 	.short	0x0010


	//----- nvinfo : EIATTR_EXIT_INSTR_OFFSETS
	.align		4
        /*0304*/ 	.byte	0x04, 0x1c
        /*0306*/ 	.short	(.L_37 - .L_36)


	//   ....[0]....
.L_36:
        /*0308*/ 	.word	0x000006c0


	//   ....[1]....
        /*030c*/ 	.word	0x00000f80


	//   ....[2]....
        /*0310*/ 	.word	0x00006940


	//   ....[3]....
        /*0314*/ 	.word	0x00006f70


	//   ....[4]....
        /*0318*/ 	.word	0x00008170


	//----- nvinfo : EIATTR_MAX_THREADS
	.align		4
.L_37:
        /*031c*/ 	.byte	0x04, 0x05
        /*031e*/ 	.short	(.L_39 - .L_38)
.L_38:
        /*0320*/ 	.word	0x00000180
        /*0324*/ 	.word	0x00000001
        /*0328*/ 	.word	0x00000001


	//----- nvinfo : EIATTR_CRS_STACK_SIZE
	.align		4
.L_39:
        /*032c*/ 	.byte	0x04, 0x1e
        /*032e*/ 	.short	(.L_41 - .L_40)
.L_40:
        /*0330*/ 	.word	0x00000000


	//----- nvinfo : EIATTR_CBANK_PARAM_SIZE
	.align		4
.L_41:
        /*0334*/ 	.byte	0x03, 0x19
        /*0336*/ 	.short	0x0470


	//----- nvinfo : EIATTR_PARAM_CBANK
	.align		4
        /*0338*/ 	.byte	0x04, 0x0a
        /*033a*/ 	.short	(.L_43 - .L_42)
	.align		4
.L_42:
        /*033c*/ 	.word	index@(.nv.constant0._ZN7cutlass13device_kernelINS_4gemm6kernel13GemmUniversalIN4cute5tupleIJiiiiEEENS1_10collective13CollectiveMmaINS1_34MainloopSm90TmaGmmaWarpSpecializedILi7ENS5_IJNS4_1CILi1EEESB_SB_EEENS1_35KernelTmaWarpSpecializedCooperativeEEENS5_IJNSA_ILi128EEESF_SF_EEENS_6half_tENS5_IJlSB_lEEESH_SI_NS4_8TiledMMAINS4_8MMA_AtomIJNS4_4SM904GMMA26MMA_64x128x16_F32F16F16_SSILNSM_5MajorE0ELSO_0ELNSM_7ScaleInE1ELSP_1EEEEEENS4_6LayoutINS5_IJNSA_ILi2EEESB_SB_EEENS5_IJSB_NSA_ILi0EEESV_EEEEENS5_IJNS4_10UnderscoreESY_SY_EEEEENS4_13SM90_TMA_LOADENS4_14ComposedLayoutINS4_7SwizzleILi3ELi4ELi3EEENS4_18smem_ptr_flag_bitsILi16EEENSS_INS5_IJNSA_ILi8EEENSA_ILi64EEEEEENS5_IJS18_SB_EEEEEEEvNS4_8identityES11_S1C_vS1D_EENS_8epilogue10collective6detail29Sm90TmaWarpSpecializedAdapterINS1G_15DefaultEpilogueISH_SI_SI_NS1F_6thread17LinearCombinationISH_Li1EffLNS1K_9ScaleType4KindE0ELNS_15FloatRoundStyleE2ESH_EENS1_15EpilogueDefaultEEEEEvvEEEEvNT_6ParamsE)
        /*0340*/ 	.short	0x0210
        /*0342*/ 	.short	0x0470


	//----- nvinfo : EIATTR_SW_WAR
	.align		4
.L_43:
        /*0344*/ 	.byte	0x04, 0x36
        /*0346*/ 	.short	(.L_45 - .L_44)
.L_44:
        /*0348*/ 	.word	0x00000008
.L_45:


//--------------------- .nv.callgraph             --------------------------
	.section	.nv.callgraph,"",@"SHT_CUDA_CALLGRAPH"
	.align	4
	.sectionentsize	8
	.align		4
        /*0000*/ 	.word	0x00000000
	.align		4
        /*0004*/ 	.word	0xffffffff
	.align		4
        /*0008*/ 	.word	index@(_ZN7cutlass13device_kernelINS_4gemm6kernel13GemmUniversalIN4cute5tupleIJiiiiEEENS1_10collective13CollectiveMmaINS1_34MainloopSm90TmaGmmaWarpSpecializedILi7ENS5_IJNS4_1CILi1EEESB_SB_EEENS1_35KernelTmaWarpSpecializedCooperativeEEENS5_IJNSA_ILi128EEESF_SF_EEENS_6half_tENS5_IJlSB_lEEESH_SI_NS4_8TiledMMAINS4_8MMA_AtomIJNS4_4SM904GMMA26MMA_64x128x16_F32F16F16_SSILNSM_5MajorE0ELSO_0ELNSM_7ScaleInE1ELSP_1EEEEEENS4_6LayoutINS5_IJNSA_ILi2EEESB_SB_EEENS5_IJSB_NSA_ILi0EEESV_EEEEENS5_IJNS4_10UnderscoreESY_SY_EEEEENS4_13SM90_TMA_LOADENS4_14ComposedLayoutINS4_7SwizzleILi3ELi4ELi3EEENS4_18smem_ptr_flag_bitsILi16EEENSS_INS5_IJNSA_ILi8EEENSA_ILi64EEEEEENS5_IJS18_SB_EEEEEEEvNS4_8identityES11_S1C_vS1D_EENS_8epilogue10collective6detail29Sm90TmaWarpSpecializedAdapterINS1G_15DefaultEpilogueISH_SI_SI_NS1F_6thread17LinearCombinationISH_Li1EffLNS1K_9ScaleType4KindE0ELNS_15FloatRoundStyleE2ESH_EENS1_15EpilogueDefaultEEEEEvvEEEEvNT_6ParamsE)
	.align		4
        /*000c*/ 	.word	index@(__assertfail)
	.align		4
        /*0010*/ 	.word	0x00000000
	.align		4
        /*0014*/ 	.word	0xfffffffe
	.align		4
        /*0018*/ 	.word	0x00000000
	.align		4
        /*001c*/ 	.word	0xfffffffd
	.align		4
        /*0020*/ 	.word	0x00000000
	.align		4
        /*0024*/ 	.word	0xfffffffc


//--------------------- .nv.constant4             --------------------------
	.section	.nv.constant4,"a",@progbits
	.align	8
	.align		8
.nv.constant4:
        /*0000*/ 	.dword	__assertfail
	.align		8
        /*0008*/ 	.dword	__unnamed_1
	.align		8
        /*0010*/ 	.dword	_ZN40_INTERNAL_1ae6214a_4_k_cu_9c6b22fa_201224cuda3std3__45__cpo5beginE
	.align		8
        /*0018*/ 	.dword	_ZN40_INTERNAL_1ae6214a_4_k_cu_9c6b22fa_201224cuda3std3__45__cpo3endE
	.align		8
        /*0020*/ 	.dword	_ZN40_INTERNAL_1ae6214a_4_k_cu_9c6b22fa_201224cuda3std3__45__cpo6cbeginE
	.align		8
        /*0028*/ 	.dword	_ZN40_INTERNAL_1ae6214a_4_k_cu_9c6b22fa_201224cuda3std3__45__cpo4cendE
	.align		8
        /*0030*/ 	.dword	_ZN40_INTERNAL_1ae6214a_4_k_cu_9c6b22fa_201224cuda3std3__442_GLOBAL__N__1ae6214a_4_k_cu_9c6b22fa_201226ignoreE
	.align		8
        /*0038*/ 	.dword	_ZN40_INTERNAL_1ae6214a_4_k_cu_9c6b22fa_201224cuda3std3__419piecewise_constructE
	.align		8
        /*0040*/ 	.dword	_ZN40_INTERNAL_1ae6214a_4_k_cu_9c6b22fa_201224cuda3std3__48in_placeE
	.align		8
        /*0048*/ 	.dword	_ZN40_INTERNAL_1ae6214a_4_k_cu_9c6b22fa_201224cuda3std6ranges3__45__cpo4swapE
	.align		8
        /*0050*/ 	.dword	_ZN40_INTERNAL_1ae6214a_4_k_cu_9c6b22fa_201224cuda3std6ranges3__45__cpo9iter_moveE
	.align		8
        /*0058*/ 	.dword	_ZN40_INTERNAL_1ae6214a_4_k_cu_9c6b22fa_201224cute7productE
	.align		8
        /*0060*/ 	.dword	_ZN40_INTERNAL_1ae6214a_4_k_cu_9c6b22fa_201224cute1_E
	.align		8
        /*0068*/ 	.dword	$str$22
	.align		8
        /*0070*/ 	.dword	$str$23


//--------------------- .text._ZN7cutlass13device_kernelINS_4gemm6kernel13GemmUniversalIN4cute5tupleIJiiiiEEENS1_10collective13CollectiveMmaINS1_34MainloopSm90TmaGmmaWarpSpecializedILi7ENS5_IJNS4_1CILi1EEESB_SB_EEENS1_35KernelTmaWarpSpecializedCooperativeEEENS5_IJNSA_ILi128EEESF_SF_EEENS_6half_tENS5_IJlSB_lEEESH_SI_NS4_8TiledMMAINS4_8MMA_AtomIJNS4_4SM904GMMA26MMA_64x128x16_F32F16F16_SSILNSM_5MajorE0ELSO_0ELNSM_7ScaleInE1ELSP_1EEEEEENS4_6LayoutINS5_IJNSA_ILi2EEESB_SB_EEENS5_IJSB_NSA_ILi0EEESV_EEEEENS5_IJNS4_10UnderscoreESY_SY_EEEEENS4_13SM90_TMA_LOADENS4_14ComposedLayoutINS4_7SwizzleILi3ELi4ELi3EEENS4_18smem_ptr_flag_bitsILi16EEENSS_INS5_IJNSA_ILi8EEENSA_ILi64EEEEEENS5_IJS18_SB_EEEEEEEvNS4_8identityES11_S1C_vS1D_EENS_8epilogue10collective6detail29Sm90TmaWarpSpecializedAdapterINS1G_15DefaultEpilogueISH_SI_SI_NS1F_6thread17LinearCombinationISH_Li1EffLNS1K_9ScaleType4KindE0ELNS_15FloatRoundStyleE2ESH_EENS1_15EpilogueDefaultEEEEEvvEEEEvNT_6ParamsE --------------------------
	.section	.text._ZN7cutlass13device_kernelINS_4gemm6kernel13GemmUniversalIN4cute5tupleIJiiiiEEENS1_10collective13CollectiveMmaINS1_34MainloopSm90TmaGmmaWarpSpecializedILi7ENS5_IJNS4_1CILi1EEESB_SB_EEENS1_35KernelTmaWarpSpecializedCooperativeEEENS5_IJNSA_ILi128EEESF_SF_EEENS_6half_tENS5_IJlSB_lEEESH_SI_NS4_8TiledMMAINS4_8MMA_AtomIJNS4_4SM904GMMA26MMA_64x128x16_F32F16F16_SSILNSM_5MajorE0ELSO_0ELNSM_7ScaleInE1ELSP_1EEEEEENS4_6LayoutINS5_IJNSA_ILi2EEESB_SB_EEENS5_IJSB_NSA_ILi0EEESV_EEEEENS5_IJNS4_10UnderscoreESY_SY_EEEEENS4_13SM90_TMA_LOADENS4_14ComposedLayoutINS4_7SwizzleILi3ELi4ELi3EEENS4_18smem_ptr_flag_bitsILi16EEENSS_INS5_IJNSA_ILi8EEENSA_ILi64EEEEEENS5_IJS18_SB_EEEEEEEvNS4_8identityES11_S1C_vS1D_EENS_8epilogue10collective6detail29Sm90TmaWarpSpecializedAdapterINS1G_15DefaultEpilogueISH_SI_SI_NS1F_6thread17LinearCombinationISH_Li1EffLNS1K_9ScaleType4KindE0ELNS_15FloatRoundStyleE2ESH_EENS1_15EpilogueDefaultEEEEEvvEEEEvNT_6ParamsE,"ax",@progbits
	.align	128
.text._ZN7cutlass13device_kernelINS_4gemm6kernel13GemmUniversalIN4cute5tupleIJiiiiEEENS1_10collective13CollectiveMmaINS1_34MainloopSm90TmaGmmaWarpSpecializedILi7ENS5_IJNS4_1CILi1EEESB_SB_EEENS1_35KernelTmaWarpSpecializedCooperativeEEENS5_IJNSA_ILi128EEESF_SF_EEENS_6half_tENS5_IJlSB_lEEESH_SI_NS4_8TiledMMAINS4_8MMA_AtomIJNS4_4SM904GMMA26MMA_64x128x16_F32F16F16_SSILNSM_5MajorE0ELSO_0ELNSM_7ScaleInE1ELSP_1EEEEEENS4_6LayoutINS5_IJNSA_ILi2EEESB_SB_EEENS5_IJSB_NSA_ILi0EEESV_EEEEENS5_IJNS4_10UnderscoreESY_SY_EEEEENS4_13SM90_TMA_LOADENS4_14ComposedLayoutINS4_7SwizzleILi3ELi4ELi3EEENS4_18smem_ptr_flag_bitsILi16EEENSS_INS5_IJNSA_ILi8EEENSA_ILi64EEEEEENS5_IJS18_SB_EEEEEEEvNS4_8identityES11_S1C_vS1D_EENS_8epilogue10collective6detail29Sm90TmaWarpSpecializedAdapterINS1G_15DefaultEpilogueISH_SI_SI_NS1F_6thread17LinearCombinationISH_Li1EffLNS1K_9ScaleType4KindE0ELNS_15FloatRoundStyleE2ESH_EENS1_15EpilogueDefaultEEEEEvvEEEEvNT_6ParamsE:
        .type           _ZN7cutlass13device_kernelINS_4gemm6kernel13GemmUniversalIN4cute5tupleIJiiiiEEENS1_10collective13CollectiveMmaINS1_34MainloopSm90TmaGmmaWarpSpecializedILi7ENS5_IJNS4_1CILi1EEESB_SB_EEENS1_35KernelTmaWarpSpecializedCooperativeEEENS5_IJNSA_ILi128EEESF_SF_EEENS_6half_tENS5_IJlSB_lEEESH_SI_NS4_8TiledMMAINS4_8MMA_AtomIJNS4_4SM904GMMA26MMA_64x128x16_F32F16F16_SSILNSM_5MajorE0ELSO_0ELNSM_7ScaleInE1ELSP_1EEEEEENS4_6LayoutINS5_IJNSA_ILi2EEESB_SB_EEENS5_IJSB_NSA_ILi0EEESV_EEEEENS5_IJNS4_10UnderscoreESY_SY_EEEEENS4_13SM90_TMA_LOADENS4_14ComposedLayoutINS4_7SwizzleILi3ELi4ELi3EEENS4_18smem_ptr_flag_bitsILi16EEENSS_INS5_IJNSA_ILi8EEENSA_ILi64EEEEEENS5_IJS18_SB_EEEEEEEvNS4_8identityES11_S1C_vS1D_EENS_8epilogue10collective6detail29Sm90TmaWarpSpecializedAdapterINS1G_15DefaultEpilogueISH_SI_SI_NS1F_6thread17LinearCombinationISH_Li1EffLNS1K_9ScaleType4KindE0ELNS_15FloatRoundStyleE2ESH_EENS1_15EpilogueDefaultEEEEEvvEEEEvNT_6ParamsE,@function
        .size           _ZN7cutlass13device_kernelINS_4gemm6kernel13GemmUniversalIN4cute5tupleIJiiiiEEENS1_10collective13CollectiveMmaINS1_34MainloopSm90TmaGmmaWarpSpecializedILi7ENS5_IJNS4_1CILi1EEESB_SB_EEENS1_35KernelTmaWarpSpecializedCooperativeEEENS5_IJNSA_ILi128EEESF_SF_EEENS_6half_tENS5_IJlSB_lEEESH_SI_NS4_8TiledMMAINS4_8MMA_AtomIJNS4_4SM904GMMA26MMA_64x128x16_F32F16F16_SSILNSM_5MajorE0ELSO_0ELNSM_7ScaleInE1ELSP_1EEEEEENS4_6LayoutINS5_IJNSA_ILi2EEESB_SB_EEENS5_IJSB_NSA_ILi0EEESV_EEEEENS5_IJNS4_10UnderscoreESY_SY_EEEEENS4_13SM90_TMA_LOADENS4_14ComposedLayoutINS4_7SwizzleILi3ELi4ELi3EEENS4_18smem_ptr_flag_bitsILi16EEENSS_INS5_IJNSA_ILi8EEENSA_ILi64EEEEEENS5_IJS18_SB_EEEEEEEvNS4_8identityES11_S1C_vS1D_EENS_8epilogue10collective6detail29Sm90TmaWarpSpecializedAdapterINS1G_15DefaultEpilogueISH_SI_SI_NS1F_6thread17LinearCombinationISH_Li1EffLNS1K_9ScaleType4KindE0ELNS_15FloatRoundStyleE2ESH_EENS1_15EpilogueDefaultEEEEEvvEEEEvNT_6ParamsE,(.L_x_200 - _ZN7cutlass13device_kernelINS_4gemm6kernel13GemmUniversalIN4cute5tupleIJiiiiEEENS1_10collective13CollectiveMmaINS1_34MainloopSm90TmaGmmaWarpSpecializedILi7ENS5_IJNS4_1CILi1EEESB_SB_EEENS1_35KernelTmaWarpSpecializedCooperativeEEENS5_IJNSA_ILi128EEESF_SF_EEENS_6half_tENS5_IJlSB_lEEESH_SI_NS4_8TiledMMAINS4_8MMA_AtomIJNS4_4SM904GMMA26MMA_64x128x16_F32F16F16_SSILNSM_5MajorE0ELSO_0ELNSM_7ScaleInE1ELSP_1EEEEEENS4_6LayoutINS5_IJNSA_ILi2EEESB_SB_EEENS5_IJSB_NSA_ILi0EEESV_EEEEENS5_IJNS4_10UnderscoreESY_SY_EEEEENS4_13SM90_TMA_LOADENS4_14ComposedLayoutINS4_7SwizzleILi3ELi4ELi3EEENS4_18smem_ptr_flag_bitsILi16EEENSS_INS5_IJNSA_ILi8EEENSA_ILi64EEEEEENS5_IJS18_SB_EEEEEEEvNS4_8identityES11_S1C_vS1D_EENS_8epilogue10collective6detail29Sm90TmaWarpSpecializedAdapterINS1G_15DefaultEpilogueISH_SI_SI_NS1F_6thread17LinearCombinationISH_Li1EffLNS1K_9ScaleType4KindE0ELNS_15FloatRoundStyleE2ESH_EENS1_15EpilogueDefaultEEEEEvvEEEEvNT_6ParamsE)
        .other          _ZN7cutlass13device_kernelINS_4gemm6kernel13GemmUniversalIN4cute5tupleIJiiiiEEENS1_10collective13CollectiveMmaINS1_34MainloopSm90TmaGmmaWarpSpecializedILi7ENS5_IJNS4_1CILi1EEESB_SB_EEENS1_35KernelTmaWarpSpecializedCooperativeEEENS5_IJNSA_ILi128EEESF_SF_EEENS_6half_tENS5_IJlSB_lEEESH_SI_NS4_8TiledMMAINS4_8MMA_AtomIJNS4_4SM904GMMA26MMA_64x128x16_F32F16F16_SSILNSM_5MajorE0ELSO_0ELNSM_7ScaleInE1ELSP_1EEEEEENS4_6LayoutINS5_IJNSA_ILi2EEESB_SB_EEENS5_IJSB_NSA_ILi0EEESV_EEEEENS5_IJNS4_10UnderscoreESY_SY_EEEEENS4_13SM90_TMA_LOADENS4_14ComposedLayoutINS4_7SwizzleILi3ELi4ELi3EEENS4_18smem_ptr_flag_bitsILi16EEENSS_INS5_IJNSA_ILi8EEENSA_ILi64EEEEEENS5_IJS18_SB_EEEEEEEvNS4_8identityES11_S1C_vS1D_EENS_8epilogue10collective6detail29Sm90TmaWarpSpecializedAdapterINS1G_15DefaultEpilogueISH_SI_SI_NS1F_6thread17LinearCombinationISH_Li1EffLNS1K_9ScaleType4KindE0ELNS_15FloatRoundStyleE2ESH_EENS1_15EpilogueDefaultEEEEEvvEEEEvNT_6ParamsE,@"STO_CUDA_ENTRY STV_DEFAULT"
_ZN7cutlass13device_kernelINS_4gemm6kernel13GemmUniversalIN4cute5tupleIJiiiiEEENS1_10collective13CollectiveMmaINS1_34MainloopSm90TmaGmmaWarpSpecializedILi7ENS5_IJNS4_1CILi1EEESB_SB_EEENS1_35KernelTmaWarpSpecializedCooperativeEEENS5_IJNSA_ILi128EEESF_SF_EEENS_6half_tENS5_IJlSB_lEEESH_SI_NS4_8TiledMMAINS4_8MMA_AtomIJNS4_4SM904GMMA26MMA_64x128x16_F32F16F16_SSILNSM_5MajorE0ELSO_0ELNSM_7ScaleInE1ELSP_1EEEEEENS4_6LayoutINS5_IJNSA_ILi2EEESB_SB_EEENS5_IJSB_NSA_ILi0EEESV_EEEEENS5_IJNS4_10UnderscoreESY_SY_EEEEENS4_13SM90_TMA_LOADENS4_14ComposedLayoutINS4_7SwizzleILi3ELi4ELi3EEENS4_18smem_ptr_flag_bitsILi16EEENSS_INS5_IJNSA_ILi8EEENSA_ILi64EEEEEENS5_IJS18_SB_EEEEEEEvNS4_8identityES11_S1C_vS1D_EENS_8epilogue10collective6detail29Sm90TmaWarpSpecializedAdapterINS1G_15DefaultEpilogueISH_SI_SI_NS1F_6thread17LinearCombinationISH_Li1EffLNS1K_9ScaleType4KindE0ELNS_15FloatRoundStyleE2ESH_EENS1_15EpilogueDefaultEEEEEvvEEEEvNT_6ParamsE:
[----:B------:R-:W0:Y:S01]  /*0000*/  LDC R1, c[0x0][0x28] ;  /* 0x00000a00ff017b82 */ /* 0x000e220000000800 */
[----:B------:R-:W1:Y:S01]  /*0010*/  S2R R3, SR_TID.X ;  /* 0x0000000000037919 */ /* 0x000e620000002100 */
[----:B------:R-:W-:Y:S01]  /*0020*/  ELECT P0, URZ, PT ;  /* 0x00000000003f782f */ /* 0x000fe20003800000 */
[----:B------:R-:W-:Y:S01]  /*0030*/  BSSY B0, `(.L_x_0) ;  /* 0x000000f000007945 */ /* 0x000fe20003800000 */
[--C-:B-1----:R-:W-:Y:S02]  /*0040*/  SHF.R.U32.HI R0, RZ, 0x5, R3.reuse ;  /* 0x00000005ff007819 */ /* 0x102fe40000011603 */
[----:B------:R-:W-:-:S03]  /*0050*/  SHF.R.U32.HI R14, RZ, 0x7, R3 ;  /* 0x00000007ff0e7819 */ /* 0x000fc60000011603 */
[----:B------:R-:W1:Y:S04]  /*0060*/  SHFL.IDX PT, R4, R0, RZ, 0x1f ;  /* 0x00001fff00047589 */ /* 0x000e6800000e0000 */
[----:B------:R2:W3:Y:S01]  /*0070*/  SHFL.IDX PT, R10, R14, RZ, 0x1f ;  /* 0x00001fff0e0a7589 */ /* 0x0004e200000e0000 */
[----:B-1----:R-:W-:-:S13]  /*0080*/  ISETP.NE.OR P0, PT, R4, RZ, !P0 ;  /* 0x000000ff0400720c */ /* 0x002fda0004705670 */
[----:B0-23--:R-:W-:Y:S05]  /*0090*/  @P0 BRA `(.L_x_1) ;  /* 0x0000000000200947 */ /* 0x00dfea0003800000 */
[----:B------:R-:W-:Y:S02]  /*00a0*/  ULDC.64 UR4, c[0x0][0x198] ;  /* 0x0000660000047ab9 */ /* 0x000fe40000000a00 */
[----:B------:R-:W-:Y:S02]  /*00b0*/  UIADD3 UR6, UP0, UR4, 0xf0, URZ ;  /* 0x000000f004067890 */ /* 0x000fe4000ff1e03f */
[----:B------:R-:W-:Y:S02]  /*00c0*/  UIADD3 UR4, UP1, UR4, 0x1f0, URZ ;  /* 0x000001f004047890 */ /* 0x000fe4000ff3e03f */
[----:B------:R-:W-:Y:S02]  /*00d0*/  UIADD3.X UR7, URZ, UR5, URZ, UP0, !UPT ;  /* 0x000000053f077290 */ /* 0x000fe400087fe43f */
[----:B------:R-:W-:-:S07]  /*00e0*/  UIADD3.X UR5, URZ, UR5, URZ, UP1, !UPT ;  /* 0x000000053f057290 */ /* 0x000fce0008ffe43f */
[----:B------:R0:W-:Y:S02]  /*00f0*/  UTMACCTL.PF [UR6] ;  /* 0x00000000060079b9 */ /* 0x0001e40008040000 */
[----:B------:R0:W-:Y:S02]  /*0100*/  UTMACCTL.PF [UR4] ;  /* 0x00000000040079b9 */ /* 0x0001e40008040000 */
[----:B0-----:R-:W-:Y:S01]  /*0110*/  NOP ;  /* 0x0000000000007918 */ /* 0x001fe20000000000 */
.L_x_1:
[----:B------:R-:W-:Y:S05]  /*0120*/  BSYNC B0 ;  /* 0x0000000000007941 */ /* 0x000fea0003800000 */
.L_x_0:
[----:B------:R-:W0:Y:S02]  /*0130*/  SHFL.IDX PT, R2, R0, RZ, 0x1f ;  /* 0x00001fff00027589 */ /* 0x000e2400000e0000 */
[----:B0-----:R-:W-:-:S13]  /*0140*/  ISETP.NE.AND P0, PT, R2, RZ, PT ;  /* 0x000000ff0200720c */ /* 0x001fda0003f05270 */
[----:B------:R-:W-:Y:S05]  /*0150*/  @P0 BRA `(.L_x_2) ;  /* 0x0000000000700947 */ /* 0x000fea0003800000 */
[----:B------:R-:W0:Y:S01]  /*0160*/  S2UR UR8, SR_CgaCtaId ;  /* 0x00000000000879c3 */ /* 0x000e220000008800 */
[----:B------:R-:W-:Y:S01]  /*0170*/  UMOV UR4, 0x400 ;  /* 0x0000040000047882 */ /* 0x000fe20000000000 */
[----:B------:R-:W-:Y:S01]  /*0180*/  UMOV UR5, 0x1 ;  /* 0x0000000100057882 */ /* 0x000fe20000000000 */
[----:B------:R-:W-:Y:S01]  /*0190*/  UMOV UR6, 0x100 ;  /* 0x0000010000067882 */ /* 0x000fe20000000000 */
[----:B------:R-:W-:Y:S01]  /*01a0*/  ELECT P0, URZ, PT ;  /* 0x00000000003f782f */ /* 0x000fe20003800000 */
[----:B------:R-:W-:-:S04]  /*01b0*/  UIADD3 UR6, -UR6, 0x100000, URZ ;  /* 0x0010000006067890 */ /* 0x000fc8000fffe13f */
[----:B------:R-:W-:Y:S02]  /*01c0*/  USHF.L.U32 UR7, UR6, 0xb, URZ ;  /* 0x0000000b06077899 */ /* 0x000fe4000800063f */
[----:B------:R-:W-:Y:S02]  /*01d0*/  USHF.L.U32 UR6, UR6, 0x1, URZ ;  /* 0x0000000106067899 */ /* 0x000fe4000800063f */
[----:B0-----:R-:W-:Y:S02]  /*01e0*/  ULEA UR8, UR8, UR4, 0x18 ;  /* 0x0000000408087291 */ /* 0x001fe4000f8ec03f */
[----:B------:R-:W-:-:S04]  /*01f0*/  UIADD3 UR4, -UR5, 0x100000, URZ ;  /* 0x0010000005047890 */ /* 0x000fc8000fffe13f */
[----:B------:R-:W-:Y:S02]  /*0200*/  USHF.L.U32 UR5, UR4, 0xb, URZ ;  /* 0x0000000b04057899 */ /* 0x000fe4000800063f */
[----:B------:R-:W-:Y:S01]  /*0210*/  USHF.L.U32 UR4, UR4, 0x1, URZ ;  /* 0x0000000104047899 */ /* 0x000fe2000800063f */
[----:B------:R-:W0:Y:S11]  /*0220*/  FENCE.VIEW.ASYNC.S ;  /* 0x00000000000073c6 */ /* 0x000e360000000000 */
[----:B0-----:R0:W1:Y:S01]  /*0230*/  SYNCS.EXCH.64 URZ, [UR8], UR4 ;  /* 0x00000004083f75b2 */ /* 0x0010620008000100 */
[----:B------:R0:W2:Y:S01]  /*0240*/  SYNCS.EXCH.64 URZ, [UR8+0x38], UR6 ;  /* 0x00003806083f75b2 */ /* 0x0000a20008000100 */
[----:B------:R0:W3:Y:S01]  /*0250*/  SYNCS.EXCH.64 URZ, [UR8+0x8], UR4 ;  /* 0x00000804083f75b2 */ /* 0x0000e20008000100 */
[----:B------:R0:W4:Y:S01]  /*0260*/  SYNCS.EXCH.64 URZ, [UR8+0x40], UR6 ;  /* 0x00004006083f75b2 */ /* 0x0001220008000100 */
[----:B------:R0:W0:Y:S01]  /*0270*/  SYNCS.EXCH.64 URZ, [UR8+0x10], UR4 ;  /* 0x00001004083f75b2 */ /* 0x0000220008000100 */
        /* <DEDUP_REMOVED lines=9> */
[----:B------:R-:W-:Y:S01]  /*0310*/  NOP ;  /* 0x0000000000007918 */ /* 0x000fe20000000000 */
.L_x_2:
[----:B------:R-:W5:Y:S01]  /*0320*/  SHFL.IDX PT, R0, R0, RZ, 0x1f ;  /* 0x00001fff00007589 */ /* 0x000f6200000e0000 */
[----:B------:R-:W-:Y:S01]  /*0330*/  ELECT P0, URZ, PT ;  /* 0x00000000003f782f */ /* 0x000fe20003800000 */
[----:B------:R-:W1:Y:S01]  /*0340*/  LDC R2, c[0x0][0x65c] ;  /* 0x00019700ff027b82 */ /* 0x000e620000000800 */
[----:B------:R-:W-:Y:S01]  /*0350*/  SHF.R.S32.HI R7, RZ, 0x1f, R4 ;  /* 0x0000001fff077819 */ /* 0x000fe20000011404 */
[----:B------:R-:W2:Y:S01]  /*0360*/  S2R R5, SR_CTAID.Y ;  /* 0x0000000000057919 */ /* 0x000ea20000002600 */
[----:B0-----:R-:W-:Y:S01]  /*0370*/  UMOV UR4, 0x20 ;  /* 0x0000002000047882 */ /* 0x001fe20000000000 */
[----:B------:R-:W-:Y:S01]  /*0380*/  NOP ;  /* 0x0000000000007918 */ /* 0x000fe20000000000 */
[----:B------:R-:W-:Y:S01]  /*0390*/  LEA.HI R7, R7, R4, RZ, 0x2 ;  /* 0x0000000407077211 */ /* 0x000fe200078f10ff */
[----:B------:R-:W0:Y:S01]  /*03a0*/  S2R R6, SR_CTAID.X ;  /* 0x0000000000067919 */ /* 0x000e220000002500 */
[----:B------:R-:W-:Y:S01]  /*03b0*/  ISETP.NE.AND P2, PT, R10, RZ, PT ;  /* 0x000000ff0a00720c */ /* 0x000fe20003f45270 */
[----:B------:R-:W-:Y:S01]  /*03c0*/  NOP ;  /* 0x0000000000007918 */ /* 0x000fe20000000000 */
[----:B------:R-:W-:-:S02]  /*03d0*/  LOP3.LUT R7, R7, 0xfffffffc, RZ, 0xc0, !PT ;  /* 0xfffffffc07077812 */ /* 0x000fc400078ec0ff */
[----:B-----5:R-:W-:Y:S02]  /*03e0*/  ISETP.NE.OR P0, PT, R0, RZ, !P0 ;  /* 0x000000ff0000720c */ /* 0x020fe40004705670 */
[----:B-1----:R-:W-:-:S04]  /*03f0*/  ISETP.NE.AND P3, PT, R2, 0x1, PT ;  /* 0x000000010200780c */ /* 0x002fc80003f65270 */
[----:B------:R-:W-:Y:S01]  /*0400*/  P2R R0, PR, RZ, 0x8 ;  /* 0x00000008ff007803 */ /* 0x000fe20000000000 */
[----:B------:R-:W-:Y:S01]  /*0410*/  IMAD.IADD R0, R4, 0x1, -R7 ;  /* 0x0000000104007824 */ /* 0x000fe200078e0a07 */
[----:B------:R-:W-:Y:S01]  /*0420*/  LOP3.LUT R4, R3, 0x7f, RZ, 0xc0, !PT ;  /* 0x0000007f03047812 */ /* 0x000fe200078ec0ff */
[----:B------:R-:W-:-:S03]  /*0430*/  IMAD.MOV.U32 R7, RZ, RZ, RZ ;  /* 0x000000ffff077224 */ /* 0x000fc600078e00ff */
[----:B------:R-:W-:Y:S01]  /*0440*/  ISETP.NE.AND P1, PT, R0, 0x3, PT ;  /* 0x000000030000780c */ /* 0x000fe20003f25270 */
[----:B------:R-:W-:Y:S01]  /*0450*/  VOTEU.ALL UP0, P0 ;  /* 0x00000000003f7886 */ /* 0x000fe20000000000 */
[----:B------:R-:W-:Y:S01]  /*0460*/  VOTEU.ALL UP1, P0 ;  /* 0x00000000003f7886 */ /* 0x000fe20000020000 */
[----:B------:R-:W0:Y:S01]  /*0470*/  @P3 LDC R17, c[0x0][0x10] ;  /* 0x00000400ff113b82 */ /* 0x000e220000000800 */
[----:B--2---:R-:W-:Y:S02]  /*0480*/  @P3 IMAD.MOV.U32 R8, RZ, RZ, R5 ;  /* 0x000000ffff083224 */ /* 0x004fe400078e0005 */
[----:B------:R-:W-:Y:S01]  /*0490*/  @!UP0 UMOV UR6, 0x400 ;  /* 0x0000040000068882 */ /* 0x000fe20000000000 */
[----:B------:R-:W-:-:S04]  /*04a0*/  @!UP0 UIADD3 UR4, -UR4, 0x100000, URZ ;  /* 0x0010000004048890 */ /* 0x000fc8000fffe13f */
[----:B------:R-:W-:Y:S02]  /*04b0*/  @!UP0 USHF.L.U32 UR5, UR4, 0xb, URZ ;  /* 0x0000000b04058899 */ /* 0x000fe4000800063f */
[----:B------:R-:W-:Y:S01]  /*04c0*/  @!UP0 USHF.L.U32 UR4, UR4, 0x1, URZ ;  /* 0x0000000104048899 */ /* 0x000fe2000800063f */
[----:B------:R-:W-:Y:S01]  /*04d0*/  @P3 IMAD.MOV.U32 R9, RZ, RZ, RZ ;  /* 0x000000ffff093224 */ /* 0x000fe200078e00ff */
[----:B------:R-:W1:Y:S08]  /*04e0*/  @!UP0 S2UR UR7, SR_CgaCtaId ;  /* 0x00000000000789c3 */ /* 0x000e700000008800 */
[----:B------:R-:W2:Y:S01]  /*04f0*/  @!P3 LDC R11, c[0x0][0xc] ;  /* 0x00000300ff0bbb82 */ /* 0x000ea20000000800 */
[----:B0-----:R-:W-:Y:S01]  /*0500*/  @P3 IMAD.WIDE.U32 R16, R6, R17, R8 ;  /* 0x0000001106103225 */ /* 0x001fe200078e0008 */
[----:B-1----:R-:W-:Y:S01]  /*0510*/  @!UP0 ULEA UR8, UR7, UR6, 0x18 ;  /* 0x0000000607088291 */ /* 0x002fe2000f8ec03f */
[----:B------:R-:W-:-:S02]  /*0520*/  VOTEU.ALL UP0, P0 ;  /* 0x00000000003f7886 */ /* 0x000fc40000000000 */
[----:B------:R-:W-:Y:S01]  /*0530*/  ULDC UR6, c[0x0][0xc] ;  /* 0x0000030000067ab9 */ /* 0x000fe20000000800 */
[----:B------:R-:W-:Y:S01]  /*0540*/  ISETP.EQ.OR P0, PT, R0, RZ, !P1 ;  /* 0x000000ff0000720c */ /* 0x000fe20004f02670 */
[----:B------:R-:W-:-:S03]  /*0550*/  ULDC UR7, c[0x0][0x10] ;  /* 0x0000040000077ab9 */ /* 0x000fc60000000800 */
[C---:B------:R-:W-:Y:S01]  /*0560*/  ISETP.EQ.AND P0, PT, R10.reuse, RZ, P0 ;  /* 0x000000ff0a00720c */ /* 0x040fe20000702270 */
[----:B------:R-:W-:Y:S02]  /*0570*/  VIADD R10, R10, 0xffffffff ;  /* 0xffffffff0a0a7836 */ /* 0x000fe40000000000 */
[----:B--2---:R-:W-:Y:S01]  /*0580*/  @!P3 IMAD.WIDE.U32 R8, R11, R5, R6 ;  /* 0x000000050b08b225 */ /* 0x004fe200078e0006 */
[----:B------:R-:W0:Y:S02]  /*0590*/  FENCE.VIEW.ASYNC.S ;  /* 0x00000000000073c6 */ /* 0x000e240000000000 */
[----:B0-----:R-:W3:Y:S01]  /*05a0*/  @!UP0 SYNCS.EXCH.64 URZ, [UR8+0x80], UR4 ;  /* 0x00008004083f85b2 */ /* 0x001ee20008000100 */
[----:B------:R-:W-:Y:S01]  /*05b0*/  SEL R18, RZ, 0x1, !P0 ;  /* 0x00000001ff127807 */ /* 0x000fe20004000000 */
[----:B------:R-:W-:Y:S01]  /*05c0*/  @P3 IMAD.MOV.U32 R11, RZ, RZ, RZ ;  /* 0x000000ffff0b3224 */ /* 0x000fe200078e00ff */
[----:B------:R-:W-:Y:S01]  /*05d0*/  ISETP.GE.U32.AND P1, PT, R10, 0x2, PT ;  /* 0x000000020a00780c */ /* 0x000fe20003f26070 */
[----:B------:R-:W-:-:S02]  /*05e0*/  @!P3 IMAD.MOV.U32 R16, RZ, RZ, R8 ;  /* 0x000000ffff10b224 */ /* 0x000fc400078e0008 */
[----:B------:R-:W-:Y:S01]  /*05f0*/  @P3 IMAD.IADD R17, R17, 0x1, R11 ;  /* 0x0000000111113824 */ /* 0x000fe200078e020b */
[----:B------:R-:W-:Y:S01]  /*0600*/  SEL R18, R18, 0x2, P1 ;  /* 0x0000000212127807 */ /* 0x000fe20000800000 */
[----:B------:R-:W-:Y:S01]  /*0610*/  @!P3 IMAD.MOV.U32 R17, RZ, RZ, R9 ;  /* 0x000000ffff11b224 */ /* 0x000fe200078e0009 */
[----:B------:R0:W3:Y:S01]  /*0620*/  @!UP1 SYNCS.EXCH.64 URZ, [UR8+0x88], UR4 ;  /* 0x00008804083f95b2 */ /* 0x0000e20008000100 */
[----:B------:R-:W-:Y:S01]  /*0630*/  NOP ;  /* 0x0000000000007918 */ /* 0x000fe20000000000 */
[----:B0-----:R-:W-:-:S03]  /*0640*/  UIMAD.WIDE.U32 UR4, UR6, UR7, URZ ;  /* 0x00000007060472a5 */ /* 0x001fc6000f8e003f */
[----:B------:R-:W-:Y:S02]  /*0650*/  ULDC UR6, c[0x0][0x14] ;  /* 0x0000050000067ab9 */ /* 0x000fe40000000800 */
[----:B------:R-:W-:Y:S02]  /*0660*/  UIMAD.WIDE.U32 UR38, UR4, UR6, URZ ;  /* 0x00000006042672a5 */ /* 0x000fe4000f8e003f */
[----:B------:R-:W-:-:S04]  /*0670*/  UIMAD UR41, UR5, UR6, URZ ;  /* 0x00000006052972a4 */ /* 0x000fc8000f8e023f */
[----:B------:R-:W-:Y:S01]  /*0680*/  UIADD3 UR41, UR39, UR41, URZ ;  /* 0x0000002927297290 */ /* 0x000fe2000fffe03f */
[----:B---34-:R-:W-:Y:S06]  /*0690*/  BAR.SYNC.DEFER_BLOCKING 0x0 ;  /* 0x0000000000007b1d */ /* 0x018fec0000010000 */
[----:B------:R-:W-:Y:S05]  /*06a0*/  @!P2 BRA `(.L_x_3) ;  /* 0x0000006000a8a947 */ /* 0x000fea0003800000 */
[----:B------:R-:W-:-:S13]  /*06b0*/  ISETP.GT.U32.AND P0, PT, R10, 0x1, PT ;  /* 0x000000010a00780c */ /* 0x000fda0003f04070 */
[----:B------:R-:W-:Y:S05]  /*06c0*/  @P0 EXIT ;  /* 0x000000000000094d */ /* 0x000fea0003800000 */
[----:B------:R-:W-:Y:S01]  /*06d0*/  ULDC.64 UR4, c[0x0][0x650] ;  /* 0x0001940000047ab9 */ /* 0x000fe20000000a00 */
[----:B------:R-:W-:Y:S01]  /*06e0*/  PRMT R0, RZ, 0x7610, R0 ;  /* 0x00007610ff007816 */ /* 0x000fe20000000000 */
[----:B------:R-:W-:Y:S01]  /*06f0*/  IMAD.MOV.U32 R101, RZ, RZ, -0x1 ;  /* 0xffffffffff657424 */ /* 0x000fe200078e00ff */
[----:B------:R-:W-:Y:S01]  /*0700*/  ISETP.GE.U32.AND P0, PT, R16, UR4, PT ;  /* 0x0000000410007c0c */ /* 0x000fe2000bf06070 */
[----:B------:R-:W-:Y:S02]  /*0710*/  IMAD.MOV.U32 R100, RZ, RZ, -0x1 ;  /* 0xffffffffff647424 */ /* 0x000fe400078e00ff */
[----:B------:R-:W-:Y:S01]  /*0720*/  IMAD.MOV.U32 R99, RZ, RZ, -0x1 ;  /* 0xffffffffff637424 */ /* 0x000fe200078e00ff */
[----:B------:R-:W-:-:S13]  /*0730*/  ISETP.GE.U32.AND.EX P0, PT, R17, UR5, PT, P0 ;  /* 0x0000000511007c0c */ /* 0x000fda000bf06100 */
[----:B------:R-:W-:Y:S05]  /*0740*/  @P0 BRA `(.L_x_4) ;  /* 0x0000000400540947 */ /* 0x000fea0003800000 */
[----:B------:R-:W0:Y:S01]  /*0750*/  LDC.64 R20, c[0x0][0x628] ;  /* 0x00018a00ff147b82 */ /* 0x000e220000000a00 */
[----:B------:R-:W-:Y:S02]  /*0760*/  IMAD.MOV.U32 R8, RZ, RZ, R16 ;  /* 0x000000ffff087224 */ /* 0x000fe400078e0010 */
[----:B------:R-:W-:-:S05]  /*0770*/  IMAD.MOV.U32 R9, RZ, RZ, R17 ;  /* 0x000000ffff097224 */ /* 0x000fca00078e0011 */
[----:B------:R-:W1:Y:S08]  /*0780*/  LDC R0, c[0x0][0x630] ;  /* 0x00018c00ff007b82 */ /* 0x000e700000000800 */
[----:B------:R-:W2:Y:S01]  /*0790*/  LDC.64 R22, c[0x0][0x620] ;  /* 0x00018800ff167b82 */ /* 0x000ea20000000a00 */
[----:B0-----:R-:W-:-:S04]  /*07a0*/  ISETP.NE.U32.AND P0, PT, R20, RZ, PT ;  /* 0x000000ff1400720c */ /* 0x001fc80003f05070 */
[----:B------:R-:W-:-:S13]  /*07b0*/  ISETP.NE.AND.EX P0, PT, R21, RZ, PT, P0 ;  /* 0x000000ff1500720c */ /* 0x000fda0003f05300 */
[----:B-12---:R-:W-:Y:S05]  /*07c0*/  @!P0 BRA `(.L_x_5) ;  /* 0x0000000000288947 */ /* 0x006fea0003800000 */
[----:B------:R-:W0:Y:S02]  /*07d0*/  LDC R13, c[0x0][0x634] ;  /* 0x00018d00ff0d7b82 */ /* 0x000e240000000800 */
[----:B0-----:R-:W-:-:S05]  /*07e0*/  IADD3 R13, P0, R16, R13, RZ ;  /* 0x0000000d100d7210 */ /* 0x001fca0007f1e0ff */
[----:B------:R-:W-:-:S04]  /*07f0*/  IMAD.X R15, RZ, RZ, R17, P0 ;  /* 0x000000ffff0f7224 */ /* 0x000fc800000e0611 */
[----:B------:R-:W-:-:S04]  /*0800*/  IMAD.WIDE.U32 R8, R15, R20, RZ ;  /* 0x000000140f087225 */ /* 0x000fc800078e00ff */
[----:B------:R-:W-:-:S04]  /*0810*/  IMAD.WIDE.U32 R10, P0, R13, R21, R8 ;  /* 0x000000150d0a7225 */ /* 0x000fc80007800008 */
[----:B------:R-:W-:-:S04]  /*0820*/  IMAD.WIDE.U32 R8, R13, R20, RZ ;  /* 0x000000140d087225 */ /* 0x000fc800078e00ff */
[----:B------:R-:W-:Y:S01]  /*0830*/  IMAD.X R13, RZ, RZ, RZ, P0 ;  /* 0x000000ffff0d7224 */ /* 0x000fe200000e06ff */
[----:B------:R-:W-:Y:S01]  /*0840*/  IADD3 RZ, P0, R9, R10, RZ ;  /* 0x0000000a09ff7210 */ /* 0x000fe20007f1e0ff */
[----:B------:R-:W-:-:S04]  /*0850*/  IMAD.MOV.U32 R12, RZ, RZ, R11 ;  /* 0x000000ffff0c7224 */ /* 0x000fc800078e000b */
[----:B------:R-:W-:-:S08]  /*0860*/  IMAD.WIDE.U32.X R8, R15, R21, R12, P0 ;  /* 0x000000150f087225 */ /* 0x000fd000000e040c */
.L_x_5:
[-CC-:B------:R-:W-:Y:S01]  /*0870*/  SHF.R.U64 R99, R8, R0.reuse, R9.reuse ;  /* 0x0000000008637219 */ /* 0x180fe20000001209 */
[----:B------:R-:W0:Y:S01]  /*0880*/  LDC R12, c[0x0][0x618] ;  /* 0x00018600ff0c7b82 */ /* 0x000e220000000800 */
[----:B------:R-:W-:Y:S01]  /*0890*/  SHF.R.U32.HI R7, RZ, R0, R9 ;  /* 0x00000000ff077219 */ /* 0x000fe20000011609 */
[----:B------:R-:W-:Y:S01]  /*08a0*/  ULDC UR4, c[0x0][0x150] ;  /* 0x0000540000047ab9 */ /* 0x000fe20000000800 */
[----:B------:R-:W-:Y:S02]  /*08b0*/  IADD3 R11, P0, RZ, -R99, RZ ;  /* 0x80000063ff0b7210 */ /* 0x000fe40007f1e0ff */
[----:B------:R-:W-:-:S03]  /*08c0*/  I2FP.F32.U32 R0, R6 ;  /* 0x0000000600007245 */ /* 0x000fc60000201000 */
[----:B------:R-:W1:Y:S01]  /*08d0*/  LDC.64 R30, c[0x0][0x640] ;  /* 0x00019000ff1e7b82 */ /* 0x000e620000000a00 */
[----:B------:R-:W-:Y:S02]  /*08e0*/  IMAD.X R13, RZ, RZ, ~R7, P0 ;  /* 0x000000ffff0d7224 */ /* 0x000fe400000e0e07 */
[----:B------:R-:W-:Y:S01]  /*08f0*/  FMUL R0, R0, UR4 ;  /* 0x0000000400007c20 */ /* 0x000fe20008400000 */
[----:B------:R-:W-:Y:S01]  /*0900*/  IMAD.WIDE.U32 R8, R11, R22, R16 ;  /* 0x000000160b087225 */ /* 0x000fe200078e0010 */
[----:B------:R-:W-:-:S03]  /*0910*/  ULDC UR4, c[0x0][0x154] ;  /* 0x0000550000047ab9 */ /* 0x000fc60000000800 */
[----:B------:R-:W-:Y:S01]  /*0920*/  IMAD R10, R13, R22, RZ ;  /* 0x000000160d0a7224 */ /* 0x000fe200078e02ff */
[----:B------:R-:W2:Y:S01]  /*0930*/  LDC R7, c[0x0][0x144] ;  /* 0x00005100ff077b82 */ /* 0x000ea20000000800 */
[----:B------:R-:W3:Y:S02]  /*0940*/  F2I.U32.TRUNC.NTZ R0, R0 ;  /* 0x0000000000007305 */ /* 0x000ee4000020f000 */
[----:B------:R-:W-:-:S04]  /*0950*/  IMAD R11, R11, R23, R10 ;  /* 0x000000170b0b7224 */ /* 0x000fc800078e020a */
[----:B------:R-:W-:Y:S01]  /*0960*/  IMAD.IADD R9, R9, 0x1, R11 ;  /* 0x0000000109097824 */ /* 0x000fe200078e020b */
[----:B------:R-:W4:Y:S01]  /*0970*/  LDC R24, c[0x0][0x608] ;  /* 0x00018200ff187b82 */ /* 0x000f220000000800 */
[----:B------:R-:W-:-:S03]  /*0980*/  IMAD.MOV.U32 R11, RZ, RZ, -0x1 ;  /* 0xffffffffff0b7424 */ /* 0x000fc600078e00ff */
[-CC-:B0-----:R-:W-:Y:S02]  /*0990*/  SHF.R.U64 R22, R8, R12.reuse, R9.reuse ;  /* 0x0000000c08167219 */ /* 0x181fe40000001209 */
[----:B------:R-:W-:Y:S02]  /*09a0*/  I2FP.F32.U32 R8, R5 ;  /* 0x0000000500087245 */ /* 0x000fe40000201000 */
[----:B------:R-:W0:Y:S01]  /*09b0*/  LDC R28, c[0x0][0x658] ;  /* 0x00019600ff1c7b82 */ /* 0x000e220000000800 */
[----:B-1----:R-:W-:Y:S01]  /*09c0*/  ISETP.NE.U32.AND P0, PT, R30, RZ, PT ;  /* 0x000000ff1e00720c */ /* 0x002fe20003f05070 */
[----:B---3--:R-:W-:Y:S02]  /*09d0*/  IMAD.MOV R10, RZ, RZ, -R0 ;  /* 0x000000ffff0a7224 */ /* 0x008fe400078e0a00 */
[----:B------:R-:W-:Y:S01]  /*09e0*/  FMUL R8, R8, UR4 ;  /* 0x0000000408087c20 */ /* 0x000fe20008400000 */
[----:B------:R-:W-:Y:S02]  /*09f0*/  SHF.R.U32.HI R9, RZ, R12, R9 ;  /* 0x0000000cff097219 */ /* 0x000fe40000011609 */
[----:B------:R-:W-:Y:S01]  /*0a00*/  ISETP.NE.AND.EX P0, PT, R31, RZ, PT, P0 ;  /* 0x000000ff1f00720c */ /* 0x000fe20003f05300 */
[----:B------:R1:W3:Y:S01]  /*0a10*/  F2I.U32.TRUNC.NTZ R15, R8 ;  /* 0x00000008000f7305 */ /* 0x0002e2000020f000 */
[----:B------:R-:W1:Y:S01]  /*0a20*/  LDC R20, c[0x0][0x148] ;  /* 0x00005200ff147b82 */ /* 0x000e620000000800 */
[----:B--2---:R-:W-:-:S07]  /*0a30*/  IMAD R0, R7, R10, R6 ;  /* 0x0000000a07007224 */ /* 0x004fce00078e0206 */
[----:B------:R-:W2:Y:S01]  /*0a40*/  LDC R26, c[0x0][0x600] ;  /* 0x00018000ff1a7b82 */ /* 0x000ea20000000800 */
[-CC-:B----4-:R-:W-:Y:S02]  /*0a50*/  SHF.R.U64 R32, R22, R24.reuse, R9.reuse ;  /* 0x0000001816207219 */ /* 0x190fe40000001209 */
[----:B------:R-:W-:Y:S01]  /*0a60*/  SHF.R.U32.HI R7, RZ, R24, R9 ;  /* 0x00000018ff077219 */ /* 0x000fe20000011609 */
[----:B------:R-:W-:-:S04]  /*0a70*/  IMAD.MOV.U32 R9, RZ, RZ, 0x1 ;  /* 0x00000001ff097424 */ /* 0x000fc800078e00ff */
[----:B------:R-:W4:Y:S01]  /*0a80*/  LDC R21, c[0x0][0x648] ;  /* 0x00019200ff157b82 */ /* 0x000f220000000800 */
[-C--:B0-----:R-:W-:Y:S02]  /*0a90*/  SHF.L.U32 R6, R11, R28.reuse, RZ ;  /* 0x0000001c0b067219 */ /* 0x081fe400000006ff */
[--C-:B------:R-:W-:Y:S02]  /*0aa0*/  SHF.R.U64 R24, R32, R28, R7.reuse ;  /* 0x0000001c20187219 */ /* 0x100fe40000001207 */
[----:B------:R-:W-:Y:S02]  /*0ab0*/  LOP3.LUT R13, RZ, R6, RZ, 0x33, !PT ;  /* 0x00000006ff0d7212 */ /* 0x000fe400078e33ff */
[-C--:B------:R-:W-:Y:S01]  /*0ac0*/  SHF.R.U32.HI R7, RZ, R28.reuse, R7 ;  /* 0x0000001cff077219 */ /* 0x080fe20000011607 */
[----:B------:R-:W0:Y:S01]  /*0ad0*/  LDC R23, c[0x0][0x638] ;  /* 0x00018e00ff177b82 */ /* 0x000e220000000800 */
[----:B------:R-:W-:Y:S01]  /*0ae0*/  SHF.L.U32 R12, R9, R28, RZ ;  /* 0x0000001c090c7219 */ /* 0x000fe200000006ff */
[----:B------:R-:W-:-:S06]  /*0af0*/  IMAD.MOV.U32 R6, RZ, RZ, R24 ;  /* 0x000000ffff067224 */ /* 0x000fcc00078e0018 */
[----:B------:R-:W0:Y:S01]  /*0b00*/  LDC R101, c[0x0][0x610] ;  /* 0x00018400ff657b82 */ /* 0x000e220000000800 */
[----:B-1-3--:R-:W-:Y:S05]  /*0b10*/  @!P0 BRA `(.L_x_6) ;  /* 0x0000000000288947 */ /* 0x00afea0003800000 */
[----:B------:R-:W1:Y:S02]  /*0b20*/  LDC R11, c[0x0][0x64c] ;  /* 0x00019300ff0b7b82 */ /* 0x000e640000000800 */
[----:B-1----:R-:W-:-:S05]  /*0b30*/  IADD3 R11, P0, R24, R11, RZ ;  /* 0x0000000b180b7210 */ /* 0x002fca0007f1e0ff */
        /* <DEDUP_REMOVED lines=8> */
.L_x_6:
[----:B----4-:R-:W-:Y:S01]  /*0bc0*/  SHF.R.U64 R6, R6, R21, R7 ;  /* 0x0000001506067219 */ /* 0x010fe20000001207 */
[----:B--2---:R-:W-:Y:S01]  /*0bd0*/  VIADD R7, R26, 0xffffffff ;  /* 0xffffffff1a077836 */ /* 0x004fe20000000000 */
[----:B------:R-:W-:Y:S01]  /*0be0*/  LOP3.LUT R13, R32, R13, RZ, 0xc0, !PT ;  /* 0x0000000d200d7212 */ /* 0x000fe200078ec0ff */
[----:B------:R-:W-:Y:S02]  /*0bf0*/  IMAD.MOV R15, RZ, RZ, -R15 ;  /* 0x000000ffff0f7224 */ /* 0x000fe400078e0a0f */
[----:B------:R-:W-:Y:S02]  /*0c00*/  IMAD.MOV R8, RZ, RZ, -R6 ;  /* 0x000000ffff087224 */ /* 0x000fe400078e0a06 */
[----:B------:R-:W-:Y:S01]  /*0c10*/  IMAD R13, R12, R6, R13 ;  /* 0x000000060c0d7224 */ /* 0x000fe200078e020d */
[----:B------:R-:W-:Y:S01]  /*0c20*/  LOP3.LUT R6, R22, R7, RZ, 0xc0, !PT ;  /* 0x0000000716067212 */ /* 0x000fe200078ec0ff */
[----:B------:R-:W-:Y:S02]  /*0c30*/  @P3 IMAD R0, R20, R15, R5 ;  /* 0x0000000f14003224 */ /* 0x000fe400078e0205 */
[----:B0-----:R-:W-:-:S02]  /*0c40*/  IMAD R5, R8, R23, R24 ;  /* 0x0000001708057224 */ /* 0x001fc400078e0218 */
[----:B------:R-:W-:Y:S02]  /*0c50*/  IMAD R101, R13, R101, R0 ;  /* 0x000000650d657224 */ /* 0x000fe400078e0200 */
[----:B------:R-:W-:Y:S02]  /*0c60*/  IMAD R6, R5, R26, R6 ;  /* 0x0000001a05067224 */ /* 0x000fe400078e0206 */
[----:B------:R-:W-:-:S03]  /*0c70*/  IMAD.MOV.U32 R0, RZ, RZ, 0x1 ;  /* 0x00000001ff007424 */ /* 0x000fc600078e00ff */
[----:B------:R-:W-:Y:S02]  /*0c80*/  SEL R100, R6, R101, !P3 ;  /* 0x0000006506647207 */ /* 0x000fe40005800000 */
[----:B------:R-:W-:-:S07]  /*0c90*/  SEL R101, R101, R6, !P3 ;  /* 0x0000000665657207 */ /* 0x000fce0005800000 */
.L_x_4:
[----:B------:R-:W-:-:S08]  /*0ca0*/  NOP ;  /* 0x0000000000007918 */ /* 0x000fd00000000000 */
[----:B------:R-:W0:Y:S02]  /*0cb0*/  USETMAXREG.TRY_ALLOC.CTAPOOL UP0, 0xe8 ;  /* 0x000000e8000079c8 */ /* 0x000e240008000600 */
[----:B0-----:R-:W-:-:S13]  /*0cc0*/  PLOP3.LUT P0, PT, PT, PT, UP0, 0x80, 0x0 ;  /* 0x000000000000781c */ /* 0x001fda0003f0f008 */
[----:B------:R-:W-:Y:S05]  /*0cd0*/  @!P0 BRA `(.L_x_4) ;  /* 0xfffffffc00f08947 */ /* 0x000fea000383ffff */
[----:B------:R-:W-:Y:S01]  /*0ce0*/  ULDC.64 UR4, c[0x0][0x598] ;  /* 0x0001660000047ab9 */ /* 0x000fe20000000a00 */
[----:B------:R-:W-:Y:S01]  /*0cf0*/  ULDC.64 UR36, c[0x0][0x208] ;  /* 0x0000820000247ab9 */ /* 0x000fe20000000a00 */
[----:B------:R-:W-:-:S04]  /*0d00*/  ISETP.NE.U32.AND P0, PT, RZ, UR4, PT ;  /* 0x00000004ff007c0c */ /* 0x000fc8000bf05070 */
[----:B------:R-:W-:-:S13]  /*0d10*/  ISETP.NE.AND.EX P0, PT, RZ, UR5, PT, P0 ;  /* 0x00000005ff007c0c */ /* 0x000fda000bf05300 */
[----:B------:R-:W-:Y:S05]  /*0d20*/  @!P0 BRA `(.L_x_7) ;  /* 0x00000000001c8947 */ /* 0x000fea0003800000 */
[----:B------:R-:W0:Y:S02]  /*0d30*/  LDC.64 R6, c[0x0][0x598] ;  /* 0x00016600ff067b82 */ /* 0x000e240000000a00 */
[----:B0-----:R-:W2:Y:S02]  /*0d40*/  LDG.E.64 R6, desc[UR36][R6.64] ;  /* 0x0000002406067981 */ /* 0x001ea4000c1e1b00 */
[----:B--2---:R-:W-:-:S04]  /*0d50*/  ISETP.NE.U32.AND P0, PT, R6, RZ, PT ;  /* 0x000000ff0600720c */ /* 0x004fc80003f05070 */
[----:B------:R-:W-:-:S13]  /*0d60*/  ISETP.NE.AND.EX P0, PT, R7, RZ, PT, P0 ;  /* 0x000000ff0700720c */ /* 0x000fda0003f05300 */
[----:B------:R-:W-:Y:S05]  /*0d70*/  @!P0 BRA `(.L_x_7) ;  /* 0x0000000000088947 */ /* 0x000fea0003800000 */
[----:B------:R0:W5:Y:S01]  /*0d80*/  LD.E R19, desc[UR36][R6.64] ;  /* 0x0000002406137980 */ /* 0x000162000c101900 */
[----:B------:R-:W-:Y:S05]  /*0d90*/  BRA `(.L_x_8) ;  /* 0x0000000000247947 */ /* 0x000fea0003800000 */
.L_x_7:
[----:B------:R-:W-:Y:S02]  /*0da0*/  ULDC.64 UR4, c[0x0][0x588] ;  /* 0x0001620000047ab9 */ /* 0x000fe40000000a00 */
[----:B------:R-:W-:-:S04]  /*0db0*/  ISETP.NE.U32.AND P0, PT, RZ, UR4, PT ;  /* 0x00000004ff007c0c */ /* 0x000fc8000bf05070 */
[----:B------:R-:W-:-:S13]  /*0dc0*/  ISETP.NE.AND.EX P0, PT, RZ, UR5, PT, P0 ;  /* 0x00000005ff007c0c */ /* 0x000fda000bf05300 */
[----:B------:R-:W-:Y:S05]  /*0dd0*/  @!P0 BRA `(.L_x_9) ;  /* 0x00000000000c8947 */ /* 0x000fea0003800000 */
[----:B------:R-:W0:Y:S02]  /*0de0*/  LDC.64 R6, c[0x0][0x588] ;  /* 0x00016200ff067b82 */ /* 0x000e240000000a00 */
[----:B0-----:R1:W5:Y:S01]  /*0df0*/  LDG.E R19, desc[UR36][R6.64] ;  /* 0x0000002406137981 */ /* 0x001362000c1e1900 */
[----:B------:R-:W-:Y:S05]  /*0e00*/  BRA `(.L_x_8) ;  /* 0x0000000000087947 */ /* 0x000fea0003800000 */
.L_x_9:
[----:B------:R-:W-:Y:S02]  /*0e10*/  ULDC UR4, c[0x0][0x580] ;  /* 0x0001600000047ab9 */ /* 0x000fe40000000800 */
[----:B------:R-:W-:-:S07]  /*0e20*/  IMAD.U32 R19, RZ, RZ, UR4 ;  /* 0x00000004ff137e24 */ /* 0x000fce000f8e00ff */
.L_x_8:
[----:B------:R-:W-:Y:S02]  /*0e30*/  ULDC.64 UR4, c[0x0][0x5a0] ;  /* 0x0001680000047ab9 */ /* 0x000fe40000000a00 */
[----:B------:R-:W-:-:S04]  /*0e40*/  ISETP.NE.U32.AND P0, PT, RZ, UR4, PT ;  /* 0x00000004ff007c0c */ /* 0x000fc8000bf05070 */
[----:B------:R-:W-:-:S13]  /*0e50*/  ISETP.NE.AND.EX P0, PT, RZ, UR5, PT, P0 ;  /* 0x00000005ff007c0c */ /* 0x000fda000bf05300 */
[----:B------:R-:W-:Y:S05]  /*0e60*/  @!P0 BRA `(.L_x_10) ;  /* 0x00000000001c8947 */ /* 0x000fea0003800000 */
[----:B01----:R-:W0:Y:S02]  /*0e70*/  LDC.64 R6, c[0x0][0x5a0] ;  /* 0x00016800ff067b82 */ /* 0x003e240000000a00 */
[----:B0-----:R-:W2:Y:S02]  /*0e80*/  LDG.E.64 R6, desc[UR36][R6.64] ;  /* 0x0000002406067981 */ /* 0x001ea4000c1e1b00 */
[----:B--2---:R-:W-:-:S04]  /*0e90*/  ISETP.NE.U32.AND P0, PT, R6, RZ, PT ;  /* 0x000000ff0600720c */ /* 0x004fc80003f05070 */
[----:B------:R-:W-:-:S13]  /*0ea0*/  ISETP.NE.AND.EX P0, PT, R7, RZ, PT, P0 ;  /* 0x000000ff0700720c */ /* 0x000fda0003f05300 */
[----:B------:R-:W-:Y:S05]  /*0eb0*/  @!P0 BRA `(.L_x_10) ;  /* 0x0000000000088947 */ /* 0x000fea0003800000 */
[----:B------:R0:W5:Y:S01]  /*0ec0*/  LD.E R88, desc[UR36][R6.64] ;  /* 0x0000002406587980 */ /* 0x000162000c101900 */
[----:B------:R-:W-:Y:S05]  /*0ed0*/  BRA `(.L_x_11) ;  /* 0x0000000000247947 */ /* 0x000fea0003800000 */
.L_x_10:
[----:B------:R-:W-:Y:S02]  /*0ee0*/  ULDC.64 UR4, c[0x0][0x590] ;  /* 0x0001640000047ab9 */ /* 0x000fe40000000a00 */
[----:B------:R-:W-:-:S04]  /*0ef0*/  ISETP.NE.U32.AND P0, PT, RZ, UR4, PT ;  /* 0x00000004ff007c0c */ /* 0x000fc8000bf05070 */
[----:B------:R-:W-:-:S13]  /*0f00*/  ISETP.NE.AND.EX P0, PT, RZ, UR5, PT, P0 ;  /* 0x00000005ff007c0c */ /* 0x000fda000bf05300 */
[----:B------:R-:W-:Y:S05]  /*0f10*/  @!P0 BRA `(.L_x_12) ;  /* 0x00000000000c8947 */ /* 0x000fea0003800000 */
[----:B------:R-:W2:Y:S02]  /*0f20*/  LDC.64 R88, c[0x0][0x590] ;  /* 0x00016400ff587b82 */ /* 0x000ea40000000a00 */
[----:B--2---:R2:W5:Y:S01]  /*0f30*/  LDG.E R88, desc[UR36][R88.64] ;  /* 0x0000002458587981 */ /* 0x004562000c1e1900 */
[----:B------:R-:W-:Y:S05]  /*0f40*/  BRA `(.L_x_11) ;  /* 0x0000000000087947 */ /* 0x000fea0003800000 */
.L_x_12:
[----:B------:R-:W-:Y:S02]  /*0f50*/  ULDC UR4, c[0x0][0x584] ;  /* 0x0001610000047ab9 */ /* 0x000fe40000000800 */
[----:B------:R-:W-:-:S07]  /*0f60*/  IMAD.U32 R88, RZ, RZ, UR4 ;  /* 0x00000004ff587e24 */ /* 0x000fce000f8e00ff */
.L_x_11:
[----:B------:R-:W-:-:S13]  /*0f70*/  LOP3.LUT P0, RZ, R0, 0xff, RZ, 0xc0, !PT ;  /* 0x000000ff00ff7812 */ /* 0x000fda000780c0ff */
[----:B------:R-:W-:Y:S05]  /*0f80*/  @!P0 EXIT ;  /* 0x000000000000894d */ /* 0x000fea0003800000 */
[----:B------:R-:W3:Y:S01]  /*0f90*/  LDC R90, c[0x0][0x658] ;  /* 0x00019600ff5a7b82 */ /* 0x000ee20000000800 */
[----:B------:R-:W-:Y:S01]  /*0fa0*/  ULDC.64 UR6, c[0x0][0x288] ;  /* 0x0000a20000067ab9 */ /* 0x000fe20000000a00 */
[----:B------:R-:W-:Y:S01]  /*0fb0*/  LOP3.LUT R14, R14, 0x1, RZ, 0xc0, !PT ;  /* 0x000000010e0e7812 */ /* 0x000fe200078ec0ff */
[----:B------:R-:W-:Y:S01]  /*0fc0*/  UIADD3 UR4, UR7, 0x7f, URZ ;  /* 0x0000007f07047890 */ /* 0x000fe2000fffe03f */
[----:B------:R-:W-:Y:S01]  /*0fd0*/  SHF.R.U32.HI R0, RZ, 0x2, R3 ;  /* 0x00000002ff007819 */ /* 0x000fe20000011603 */
[----:B01----:R-:W-:Y:S01]  /*0fe0*/  IMAD.MOV.U32 R7, RZ, RZ, -0x1 ;  /* 0xffffffffff077424 */ /* 0x003fe200078e00ff */
[----:B------:R-:W-:Y:S01]  /*0ff0*/  SHF.R.U32.HI R4, RZ, 0x1, R4 ;  /* 0x00000001ff047819 */ /* 0x000fe20000011604 */
[----:B------:R-:W-:Y:S01]  /*1000*/  USHF.R.S32.HI UR5, URZ, 0x1f, UR4 ;  /* 0x0000001f3f057899 */ /* 0x000fe20008011404 */
[----:B------:R-:W0:Y:S01]  /*1010*/  LDC.64 R92, c[0x0][0x5c8] ;  /* 0x00017200ff5c7b82 */ /* 0x000e220000000a00 */
[----:B------:R-:W-:Y:S01]  /*1020*/  IMAD.SHL.U32 R5, R14, 0x40, RZ ;  /* 0x000000400e057824 */ /* 0x000fe200078e00ff */
[----:B------:R-:W-:Y:S01]  /*1030*/  LOP3.LUT R0, R0, 0x7, RZ, 0xc0, !PT ;  /* 0x0000000700007812 */ /* 0x000fe200078ec0ff */
[----:B------:R-:W-:Y:S01]  /*1040*/  ULEA.HI UR5, UR5, UR4, URZ, 0x7 ;  /* 0x0000000405057291 */ /* 0x000fe2000f8f383f */
[----:B------:R-:W-:Y:S01]  /*1050*/  LOP3.LUT R23, R4, 0x30, RZ, 0xc0, !PT ;  /* 0x0000003004177812 */ /* 0x000fe200078ec0ff */
[----:B------:R-:W-:Y:S01]  /*1060*/  IMAD.MOV.U32 R9, RZ, RZ, 0x1 ;  /* 0x00000001ff097424 */ /* 0x000fe200078e00ff */
[--C-:B------:R-:W-:Y:S01]  /*1070*/  LOP3.LUT R22, R5, 0x40, R0.reuse, 0xe2, !PT ;  /* 0x0000004005167812 */ /* 0x100fe200078ee200 */
[----:B------:R-:W-:Y:S01]  /*1080*/  USHF.R.S32.HI UR43, URZ, 0x7, UR5 ;  /* 0x000000073f2b7899 */ /* 0x000fe20008011405 */
[----:B------:R-:W1:Y:S01]  /*1090*/  LDC R95, c[0x0][0x600] ;  /* 0x00018000ff5f7b82 */ /* 0x000e620000000800 */
[-C--:B------:R-:W-:Y:S01]  /*10a0*/  IADD3 R5, RZ, -R23.reuse, -R0 ;  /* 0x80000017ff057210 */ /* 0x080fe20007ffe800 */
[----:B------:R-:W-:Y:S01]  /*10b0*/  IMAD.U32 R6, RZ, RZ, UR6 ;  /* 0x00000006ff067e24 */ /* 0x000fe2000f8e00ff */
[C---:B--2---:R-:W-:Y:S01]  /*10c0*/  LOP3.LUT R89, R3.reuse, 0x3, RZ, 0xc0, !PT ;  /* 0x0000000303597812 */ /* 0x044fe200078ec0ff */
[----:B------:R-:W-:Y:S01]  /*10d0*/  UISETP.LT.AND UP0, UPT, UR43, 0x1, UPT ;  /* 0x000000012b00788c */ /* 0x000fe2000bf01270 */
[----:B------:R-:W-:Y:S01]  /*10e0*/  LOP3.LUT R94, R3, 0x80, RZ, 0xc0, !PT ;  /* 0x00000080035e7812 */ /* 0x000fe200078ec0ff */
[----:B------:R-:W-:Y:S01]  /*10f0*/  IMAD R5, R14, -0x40, R5 ;  /* 0xffffffc00e057824 */ /* 0x000fe200078e0205 */
[----:B------:R-:W-:Y:S01]  /*1100*/  ULDC UR4, c[0x0][0x284] ;  /* 0x0000a10000047ab9 */ /* 0x000fe20000000800 */
[-C--:B---3--:R-:W-:Y:S01]  /*1110*/  SHF.L.U32 R7, R7, R90.reuse, RZ ;  /* 0x0000005a07077219 */ /* 0x088fe200000006ff */
[----:B------:R-:W-:Y:S01]  /*1120*/  USEL UR44, UR43, 0x1, UP0 ;  /* 0x000000012b2c7887 */ /* 0x000fe20008000000 */
[----:B------:R-:W-:Y:S01]  /*1130*/  LOP3.LUT R22, R22, R23, RZ, 0xfc, !PT ;  /* 0x0000001716167212 */ /* 0x000fe200078efcff */
[----:B------:R-:W-:Y:S01]  /*1140*/  IMAD R89, R89, -0x2, R6 ;  /* 0xfffffffe59597824 */ /* 0x000fe200078e0206 */
[----:B------:R-:W-:Y:S01]  /*1150*/  SHF.L.U32 R90, R9, R90, RZ ;  /* 0x0000005a095a7219 */ /* 0x000fe200000006ff */
[----:B------:R-:W-:Y:S01]  /*1160*/  VIADD R97, R5, UR4 ;  /* 0x0000000405617c36 */ /* 0x000fe20008000000 */
[----:B------:R-:W-:Y:S01]  /*1170*/  LOP3.LUT R98, R18, 0x1, RZ, 0xfc, !PT ;  /* 0x0000000112627812 */ /* 0x000fe200078efcff */
[----:B------:R-:W-:Y:S01]  /*1180*/  IMAD.MOV.U32 R23, RZ, RZ, RZ ;  /* 0x000000ffff177224 */ /* 0x000fe200078e00ff */
[C---:B0-----:R-:W-:Y:S01]  /*1190*/  SHF.L.U64.HI R91, R92.reuse, 0x3, R93 ;  /* 0x000000035c5b7819 */ /* 0x041fe2000001025d */
[----:B------:R-:W-:Y:S01]  /*11a0*/  IMAD.SHL.U32 R92, R92, 0x8, RZ ;  /* 0x000000085c5c7824 */ /* 0x000fe200078e00ff */
[----:B------:R-:W-:Y:S01]  /*11b0*/  SHF.R.U32.HI R94, RZ, 0x7, R94 ;  /* 0x00000007ff5e7819 */ /* 0x000fe2000001165e */
[----:B------:R-:W-:Y:S01]  /*11c0*/  IMAD.SHL.U32 R93, R3, 0x2, RZ ;  /* 0x00000002035d7824 */ /* 0x000fe200078e00ff */
[----:B------:R-:W-:Y:S01]  /*11d0*/  LOP3.LUT R96, RZ, R7, RZ, 0x33, !PT ;  /* 0x00000007ff607212 */ /* 0x000fe200078e33ff */
[----:B------:R-:W-:Y:S01]  /*11e0*/  UIADD3 UR44, UR43, -UR44, URZ ;  /* 0x8000002c2b2c7290 */ /* 0x000fe2000fffe03f */
[----:B------:R-:W-:Y:S01]  /*11f0*/  UMOV UR40, URZ ;  /* 0x0000003f00287c82 */ /* 0x000fe20008000000 */
[----:B-1----:R-:W-:Y:S01]  /*1200*/  VIADD R95, R95, 0xffffffff ;  /* 0xffffffff5f5f7836 */ /* 0x002fe20000000000 */
[----:B------:R-:W-:-:S09]  /*1210*/  UMOV UR42, URZ ;  /* 0x0000003f002a7c82 */ /* 0x000fd20008000000 */
.L_x_158:
[----:B0-----:R-:W0:Y:S01]  /*1220*/  SHFL.IDX PT, R0, R94, RZ, 0x1f ;  /* 0x00001fff5e007589 */ /* 0x001e2200000e0000 */
[----:B-1----:R-:W1:Y:S01]  /*1230*/  S2UR UR7, SR_CgaCtaId ;  /* 0x00000000000779c3 */ /* 0x002e620000008800 */
[----:B------:R-:W-:Y:S01]  /*1240*/  UMOV UR6, 0x400 ;  /* 0x0000040000067882 */ /* 0x000fe20000000000 */
[----:B0-----:R-:W-:Y:S01]  /*1250*/  R2UR UR4, R0 ;  /* 0x00000000000472ca */ /* 0x001fe200000e0000 */
[----:B-1----:R-:W-:-:S12]  /*1260*/  ULEA UR46, UR7, UR6, 0x18 ;  /* 0x00000006072e7291 */ /* 0x002fd8000f8ec03f */
[----:B------:R-:W-:-:S04]  /*1270*/  ULEA.HI UR5, UR4, UR4, URZ, 0x1 ;  /* 0x0000000404057291 */ /* 0x000fc8000f8f083f */
[----:B------:R-:W-:-:S04]  /*1280*/  ULOP3.LUT UR5, UR5, 0x7fffe, URZ, 0xc0, !UPT ;  /* 0x0007fffe05057892 */ /* 0x000fc8000f8ec03f */
[----:B------:R-:W-:-:S03]  /*1290*/  UIADD3 UR5, UR4, -UR5, URZ ;  /* 0x8000000504057290 */ /* 0x000fc6000fffe03f */
[----:B------:R-:W-:Y:S01]  /*12a0*/  ULDC UR4, c[0x0][0x28c] ;  /* 0x0000a30000047ab9 */ /* 0x000fe20000000800 */
[----:B------:R-:W-:Y:S01]  /*12b0*/  ULEA UR5, UR5, UR46, 0xd ;  /* 0x0000002e05057291 */ /* 0x000fe2000f8e683f */
[----:B------:R-:W-:-:S03]  /*12c0*/  ISETP.LT.AND P0, PT, RZ, UR4, PT ;  /* 0x00000004ff007c0c */ /* 0x000fc6000bf01270 */
[----:B------:R-:W-:-:S04]  /*12d0*/  UIADD3 UR5, UR5, 0x180, URZ ;  /* 0x0000018005057890 */ /* 0x000fc8000fffe03f */
[----:B------:R-:W-:-:S04]  /*12e0*/  USHF.R.U32.HI UR5, URZ, 0x4, UR5 ;  /* 0x000000043f057899 */ /* 0x000fc80008011605 */
[----:B------:R-:W-:-:S04]  /*12f0*/  ULOP3.LUT UR5, UR5, 0x3fff, URZ, 0xc0, !UPT ;  /* 0x00003fff05057892 */ /* 0x000fc8000f8ec03f */
[----:B------:R-:W-:Y:S01]  /*1300*/  ULOP3.LUT UR45, UR5, 0x10000, URZ, 0xfc, !UPT ;  /* 0x00010000052d7892 */ /* 0x000fe2000f8efc3f */
[----:B--2345:R-:W-:Y:S11]  /*1310*/  @P0 BRA `(.L_x_13) ;  /* 0x0000000000400947 */ /* 0x03cff60003800000 */
[----:B------:R-:W-:Y:S01]  /*1320*/  MOV R0, 0x0 ;  /* 0x0000000000007802 */ /* 0x000fe20000000f00 */
[----:B------:R-:W-:Y:S01]  /*1330*/  ULDC.64 UR4, c[0x4][0x68] ;  /* 0x01001a0000047ab9 */ /* 0x000fe20000000a00 */
[----:B------:R-:W-:Y:S01]  /*1340*/  ULDC.64 UR6, c[0x4][0x8] ;  /* 0x0100020000067ab9 */ /* 0x000fe20000000a00 */
[----:B------:R-:W-:Y:S01]  /*1350*/  IMAD.U32 R4, RZ, RZ, UR4 ;  /* 0x00000004ff047e24 */ /* 0x000fe2000f8e00ff */
[----:B------:R0:W1:Y:S01]  /*1360*/  LDC.64 R14, c[0x4][R0] ;  /* 0x01000000000e7b82 */ /* 0x0000620000000a00 */
[----:B------:R-:W-:Y:S01]  /*1370*/  IMAD.U32 R5, RZ, RZ, UR5 ;  /* 0x00000005ff057e24 */ /* 0x000fe2000f8e00ff */
[----:B------:R-:W-:Y:S01]  /*1380*/  ULDC.64 UR4, c[0x4][0x70] ;  /* 0x01001c0000047ab9 */ /* 0x000fe20000000a00 */
[----:B------:R-:W-:Y:S02]  /*1390*/  IMAD.U32 R10, RZ, RZ, UR6 ;  /* 0x00000006ff0a7e24 */ /* 0x000fe4000f8e00ff */
[----:B------:R-:W-:Y:S02]  /*13a0*/  IMAD.U32 R6, RZ, RZ, UR4 ;  /* 0x00000004ff067e24 */ /* 0x000fe4000f8e00ff */
[----:B------:R-:W-:-:S02]  /*13b0*/  IMAD.U32 R7, RZ, RZ, UR5 ;  /* 0x00000005ff077e24 */ /* 0x000fc4000f8e00ff */
[----:B------:R-:W-:Y:S02]  /*13c0*/  IMAD.U32 R11, RZ, RZ, UR7 ;  /* 0x00000007ff0b7e24 */ /* 0x000fe4000f8e00ff */
[----:B------:R-:W-:Y:S02]  /*13d0*/  IMAD.MOV.U32 R8, RZ, RZ, 0x1e1 ;  /* 0x000001e1ff087424 */ /* 0x000fe400078e00ff */
[----:B------:R-:W-:Y:S02]  /*13e0*/  IMAD.MOV.U32 R12, RZ, RZ, 0x1 ;  /* 0x00000001ff0c7424 */ /* 0x000fe400078e00ff */
[----:B0-----:R-:W-:-:S07]  /*13f0*/  IMAD.MOV.U32 R13, RZ, RZ, RZ ;  /* 0x000000ffff0d7224 */ /* 0x001fce00078e00ff */
[----:B------:R-:W-:-:S07]  /*1400*/  LEPC R20, `(.L_x_13) ;  /* 0x000000001014794e */ /* 0x000fce0000000000 */
[----:B-1---5:R-:W-:Y:S05]  /*1410*/  CALL.ABS.NOINC R14 ;  /* 0x000000000e007343 */ /* 0x022fea0003c00000 */
.L_x_13:
[----:B------:R-:W-:-:S13]  /*1420*/  ISETP.NE.AND P0, PT, R98, 0x3, PT ;  /* 0x000000036200780c */ /* 0x000fda0003f05270 */
[----:B------:R-:W-:Y:S05]  /*1430*/  @!P0 BRA `(.L_x_14) ;  /* 0x0000000000048947 */ /* 0x000fea0003800000 */
[----:B------:R-:W-:Y:S01]  /*1440*/  BPT.TRAP 0x1 ;  /* 0x000000040000795c */ /* 0x000fe20000300000 */
.L_x_14:
[----:B------:R-:W-:Y:S02]  /*1450*/  IMAD.U32 R3, RZ, RZ, UR42 ;  /* 0x0000002aff037e24 */ /* 0x000fe4000f8e00ff */
[----:B------:R-:W-:-:S03]  /*1460*/  IMAD.U32 R0, RZ, RZ, UR40 ;  /* 0x00000028ff007e24 */ /* 0x000fc6000f8e00ff */
[----:B------:R-:W-:Y:S02]  /*1470*/  LEA R3, R3, UR46, 0x3 ;  /* 0x0000002e03037c11 */ /* 0x000fe4000f8e18ff */
[----:B------:R-:W-:-:S04]  /*1480*/  SHF.L.U32 R0, R0, 0x1f, RZ ;  /* 0x0000001f00007819 */ /* 0x000fc800000006ff */
[----:B------:R0:W1:Y:S01]  /*1490*/  SYNCS.PHASECHK.TRANS64.TRYWAIT P1, [R3+URZ], R0 ;  /* 0x00000000030075a7 */ /* 0x000062000802017f */
[----:B------:R-:W-:Y:S05]  /*14a0*/  @!P0 BRA `(.L_x_15) ;  /* 0x0000000000048947 */ /* 0x000fea0003800000 */
[----:B------:R-:W-:Y:S01]  /*14b0*/  BPT.TRAP 0x1 ;  /* 0x000000040000795c */ /* 0x000fe20000300000 */
.L_x_15:
[----:B------:R-:W-:-:S05]  /*14c0*/  IMAD.U32 R4, RZ, RZ, UR44 ;  /* 0x0000002cff047e24 */ /* 0x000fca000f8e00ff */
[----:B------:R-:W-:Y:S01]  /*14d0*/  ISETP.GE.AND P2, PT, R4, 0x1, PT ;  /* 0x000000010400780c */ /* 0x000fe20003f46270 */
[----:B-1----:R-:W-:-:S12]  /*14e0*/  @P1 BRA `(.L_x_16) ;  /* 0x0000000000081947 */ /* 0x002fd80003800000 */
[----:B------:R-:W1:Y:S02]  /*14f0*/  SYNCS.PHASECHK.TRANS64.TRYWAIT P1, [R3+URZ], R0 ;  /* 0x00000000030075a7 */ /* 0x000e64000802017f */
[----:B-1----:R-:W-:Y:S05]  /*1500*/  @!P1 BRA `(.L_x_17) ;  /* 0x0000006c001c9947 */ /* 0x002fea0003800000 */
.L_x_16:
[----:B------:R-:W-:Y:S05]  /*1510*/  WARPSYNC.ALL ;  /* 0x0000000000007948 */ /* 0x000fea0003800000 */
[----:B------:R-:W-:Y:S01]  /*1520*/  UIADD3 UR4, UR46, 0x38180, URZ ;  /* 0x000381802e047890 */ /* 0x000fe2000fffe03f */
[----:B------:R-:W-:Y:S01]  /*1530*/  WARPGROUP.ARRIVE ;  /* 0x00000000000079c5 */ /* 0x000fe20000000000 */
[----:B------:R-:W-:Y:S02]  /*1540*/  ULEA UR5, UR42, UR45, 0xb ;  /* 0x0000002d2a057291 */ /* 0x000fe4000f8e583f */
[----:B------:R-:W-:Y:S01]  /*1550*/  USHF.R.U32.HI UR4, URZ, 0x4, UR4 ;  /* 0x000000043f047899 */ /* 0x000fe20008011604 */
[----:B------:R-:W-:Y:S01]  /*1560*/  UMOV UR9, 0x40000040 ;  /* 0x4000004000097882 */ /* 0x000fe20000000000 */
[----:B------:R-:W-:-:S02]  /*1570*/  UMOV UR11, 0x40000040 ;  /* 0x40000040000b7882 */ /* 0x000fc40000000000 */
[----:B------:R-:W-:Y:S01]  /*1580*/  ULOP3.LUT UR4, UR4, 0x3fff, URZ, 0xc0, !UPT ;  /* 0x00003fff04047892 */ /* 0x000fe2000f8ec03f */
[----:B------:R-:W-:-:S03]  /*1590*/  UMOV UR8, UR5 ;  /* 0x0000000500087c82 */ /* 0x000fc60008000000 */
[----:B------:R-:W-:-:S04]  /*15a0*/  ULOP3.LUT UR4, UR4, 0x10000, URZ, 0xfc, !UPT ;  /* 0x0001000004047892 */ /* 0x000fc8000f8efc3f */
[----:B------:R-:W-:-:S07]  /*15b0*/  ULEA UR6, UR42, UR4, 0xb ;  /* 0x000000042a067291 */ /* 0x000fce000f8e583f */
[----:B------:R-:W-:Y:S02]  /*15c0*/  UMOV UR10, UR6 ;  /* 0x00000006000a7c82 */ /* 0x000fe40008000000 */
[----:B------:R-:W-:Y:S01]  /*15d0*/  HGMMA.64x128x16.F32 R24, gdesc[UR8], RZ, !UPT, gsb0 ;  /* 0x01e00000081879f0 */ /* 0x000fe2000c0008ff */
[----:B------:R-:W-:Y:S02]  /*15e0*/  UIADD3 UR8, UR5, 0x2, URZ ;  /* 0x0000000205087890 */ /* 0x000fe4000fffe03f */
[----:B------:R-:W-:Y:S01]  /*15f0*/  UIADD3 UR10, UR6, 0x2, URZ ;  /* 0x00000002060a7890 */ /* 0x000fe2000fffe03f */
[----:B------:R-:W-:Y:S01]  /*1600*/  UMOV UR9, 0x40000040 ;  /* 0x4000004000097882 */ /* 0x000fe20000000000 */
[----:B------:R-:W-:Y:S01]  /*1610*/  UMOV UR11, 0x40000040 ;  /* 0x40000040000b7882 */ /* 0x000fe20000000000 */
[----:B------:R-:W-:Y:S02]  /*1620*/  WARPGROUP.DEPBAR.LE gsb0, 0x0 ;  /* 0x00008000000079c5 */ /* 0x000fe40000010000 */
[----:B------:R-:W-:-:S06]  /*1630*/  WARPGROUP.ARRIVE ;  /* 0x00000000000079c5 */ /* 0x000fcc0000000000 */
[----:B------:R-:W-:Y:S01]  /*1640*/  HGMMA.64x128x16.F32 R24, gdesc[UR8], R24, gsb0 ;  /* 0x01e00000081879f0 */ /* 0x000fe20008000818 */
        /* <DEDUP_REMOVED lines=41> */
[----:B------:R-:W-:Y:S03]  /*18e0*/  HGMMA.64x128x16.F32 R24, gdesc[UR8], R24, gsb0 ;  /* 0x01e00000081879f0 */ /* 0x000fe60008000818 */
[----:B------:R-:W-:Y:S02]  /*18f0*/  WARPGROUP.DEPBAR.LE gsb0, 0x0 ;  /* 0x00008000000079c5 */ /* 0x000fe40000010000 */
[----:B------:R-:W-:Y:S05]  /*1900*/  @!P2 BRA `(.L_x_18) ;  /* 0x00000004008ca947 */ /* 0x000fea0003800000 */
[----:B------:R-:W-:Y:S01]  /*1910*/  UIADD3 UR5, UR42, 0x1, URZ ;  /* 0x000000012a057890 */ /* 0x000fe2000fffe03f */
[----:B01----:R-:W-:-:S03]  /*1920*/  IMAD.U32 R0, RZ, RZ, UR44 ;  /* 0x0000002cff007e24 */ /* 0x003fc6000f8e00ff */
[----:B------:R-:W-:-:S04]  /*1930*/  UISETP.NE.AND UP0, UPT, UR5, 0x7, UPT ;  /* 0x000000070500788c */ /* 0x000fc8000bf05270 */
[----:B------:R-:W-:Y:S02]  /*1940*/  USEL UR6, URZ, 0x1, UP0 ;  /* 0x000000013f067887 */ /* 0x000fe40008000000 */
[----:B------:R-:W-:Y:S02]  /*1950*/  USEL UR5, UR5, URZ, UP0 ;  /* 0x0000003f05057287 */ /* 0x000fe40008000000 */
[----:B------:R-:W-:-:S06]  /*1960*/  ULOP3.LUT UR6, UR40, UR6, URZ, 0x3c, !UPT ;  /* 0x0000000628067292 */ /* 0x000fcc000f8e3c3f */
[----:B------:R-:W-:Y:S01]  /*1970*/  IMAD.U32 R5, RZ, RZ, UR6 ;  /* 0x00000006ff057e24 */ /* 0x000fe2000f8e00ff */
[----:B------:R-:W-:-:S06]  /*1980*/  UMOV UR6, UR42 ;  /* 0x0000002a00067c82 */ /* 0x000fcc0008000000 */
.L_x_25:
[----:B01----:R-:W-:Y:S05]  /*1990*/  @!P0 BRA `(.L_x_19) ;  /* 0x0000000000048947 */ /* 0x003fea0003800000 */
[----:B------:R-:W-:Y:S01]  /*19a0*/  BPT.TRAP 0x1 ;  /* 0x000000040000795c */ /* 0x000fe20000300000 */
.L_x_19:
[----:B------:R-:W0:Y:S01]  /*19b0*/  S2UR UR8, SR_CgaCtaId ;  /* 0x00000000000879c3 */ /* 0x000e220000008800 */
[----:B------:R-:W-:Y:S01]  /*19c0*/  UMOV UR7, 0x400 ;  /* 0x0000040000077882 */ /* 0x000fe20000000000 */
[----:B------:R-:W-:Y:S01]  /*19d0*/  SHF.L.U32 R3, R5, 0x1f, RZ ;  /* 0x0000001f05037819 */ /* 0x000fe200000006ff */
[----:B0-----:R-:W-:-:S04]  /*19e0*/  ULEA UR7, UR8, UR7, 0x18 ;  /* 0x0000000708077291 */ /* 0x001fc8000f8ec03f */
[----:B------:R-:W-:-:S09]  /*19f0*/  ULEA UR8, UR5, UR7, 0x3 ;  /* 0x0000000705087291 */ /* 0x000fd2000f8e183f */
[----:B------:R0:W1:Y:S01]  /*1a00*/  SYNCS.PHASECHK.TRANS64.TRYWAIT P1, [UR8], R3 ;  /* 0x00000003ff0075a7 */ /* 0x0000620008020148 */
[----:B------:R-:W-:Y:S05]  /*1a10*/  @!P0 BRA `(.L_x_20) ;  /* 0x0000000000048947 */ /* 0x000fea0003800000 */
[----:B------:R-:W-:Y:S01]  /*1a20*/  BPT.TRAP 0x1 ;  /* 0x000000040000795c */ /* 0x000fe20000300000 */
.L_x_20:
[----:B-1----:R-:W-:Y:S05]  /*1a30*/  @P1 BRA `(.L_x_21) ;  /* 0x0000000000081947 */ /* 0x002fea0003800000 */
[----:B------:R-:W1:Y:S02]  /*1a40*/  SYNCS.PHASECHK.TRANS64.TRYWAIT P1, [UR8], R3 ;  /* 0x00000003ff0075a7 */ /* 0x000e640008020148 */
[----:B-1----:R-:W-:Y:S05]  /*1a50*/  @!P1 BRA `(.L_x_22) ;  /* 0x0000006400dc9947 */ /* 0x002fea0003800000 */
.L_x_21:
[----:B------:R-:W-:Y:S01]  /*1a60*/  ULEA UR12, UR5, UR45, 0xb ;  /* 0x0000002d050c7291 */ /* 0x000fe2000f8e583f */
[----:B------:R-:W-:Y:S01]  /*1a70*/  WARPGROUP.ARRIVE ;  /* 0x00000000000079c5 */ /* 0x000fe20000000000 */
[----:B------:R-:W-:Y:S01]  /*1a80*/  ULEA UR13, UR5, UR4, 0xb ;  /* 0x00000004050d7291 */ /* 0x000fe2000f8e583f */
[----:B------:R-:W-:Y:S01]  /*1a90*/  UMOV UR9, 0x40000040 ;  /* 0x4000004000097882 */ /* 0x000fe20000000000 */
[----:B------:R-:W-:-:S03]  /*1aa0*/  UMOV UR11, 0x40000040 ;  /* 0x40000040000b7882 */ /* 0x000fc60000000000 */
[----:B------:R-:W-:Y:S02]  /*1ab0*/  UMOV UR8, UR12 ;  /* 0x0000000c00087c82 */ /* 0x000fe40008000000 */
[----:B------:R-:W-:Y:S02]  /*1ac0*/  UMOV UR10, UR13 ;  /* 0x0000000d000a7c82 */ /* 0x000fe40008000000 */
[----:B------:R-:W-:Y:S01]  /*1ad0*/  HGMMA.64x128x16.F32 R24, gdesc[UR8], R24, gsb0 ;  /* 0x01e00000081879f0 */ /* 0x000fe20008000818 */
[----:B------:R-:W-:Y:S02]  /*1ae0*/  UIADD3 UR8, UR12, 0x2, URZ ;  /* 0x000000020c087890 */ /* 0x000fe4000fffe03f */
[----:B------:R-:W-:Y:S01]  /*1af0*/  UIADD3 UR10, UR13, 0x2, URZ ;  /* 0x000000020d0a7890 */ /* 0x000fe2000fffe03f */
[----:B------:R-:W-:Y:S01]  /*1b00*/  UMOV UR9, 0x40000040 ;  /* 0x4000004000097882 */ /* 0x000fe20000000000 */
[----:B------:R-:W-:Y:S01]  /*1b10*/  UMOV UR11, 0x40000040 ;  /* 0x40000040000b7882 */ /* 0x000fe20000000000 */
[----:B------:R-:W-:-:S02]  /*1b20*/  WARPGROUP.DEPBAR.LE gsb0, 0x0 ;  /* 0x00008000000079c5 */ /* 0x000fc40000010000 */
        /* <DEDUP_REMOVED lines=46> */
[----:B------:R-:W-:Y:S01]  /*1e10*/  BPT.TRAP 0x1 ;  /* 0x000000040000795c */ /* 0x000fe20000300000 */
.L_x_23:
[----:B------:R-:W-:Y:S01]  /*1e20*/  ULEA UR7, UR6, UR7, 0x3 ;  /* 0x0000000706077291 */ /* 0x000fe2000f8e183f */
[----:B------:R-:W-:-:S03]  /*1e30*/  ISETP.GT.U32.AND P1, PT, R18, 0x1, PT ;  /* 0x000000011200780c */ /* 0x000fc60003f24070 */
[----:B------:R-:W-:-:S04]  /*1e40*/  UIADD3 UR7, UR7, 0x38, URZ ;  /* 0x0000003807077890 */ /* 0x000fc8000fffe03f */
[----:B------:R-:W-:-:S09]  /*1e50*/  UPRMT UR7, URZ, 0x654, UR7 ;  /* 0x000006543f077896 */ /* 0x000fd20008000007 */
[----:B------:R-:W-:Y:S01]  /*1e60*/  SYNCS.ARRIVE.TRANS64.RED.A1T0 RZ, [UR7], RZ ;  /* 0x000000ffffff79a7 */ /* 0x000fe20008100407 */
[----:B------:R-:W-:Y:S05]  /*1e70*/  @P1 BRA `(.L_x_24) ;  /* 0x0000000000041947 */ /* 0x000fea0003800000 */
[----:B------:R-:W-:Y:S01]  /*1e80*/  BPT.TRAP 0x1 ;  /* 0x000000040000795c */ /* 0x000fe20000300000 */
.L_x_24:
[----:B------:R-:W-:Y:S01]  /*1e90*/  UIADD3 UR5, UR5, 0x1, URZ ;  /* 0x0000000105057890 */ /* 0x000fe2000fffe03f */
[C---:B------:R-:W-:Y:S01]  /*1ea0*/  ISETP.GT.AND P1, PT, R0.reuse, 0x1, PT ;  /* 0x000000010000780c */ /* 0x040fe20003f24270 */
[----:B------:R-:W-:Y:S01]  /*1eb0*/  UIADD3 UR6, UR6, 0x1, URZ ;  /* 0x0000000106067890 */ /* 0x000fe2000fffe03f */
[----:B------:R-:W-:Y:S01]  /*1ec0*/  VIADD R0, R0, 0xffffffff ;  /* 0xffffffff00007836 */ /* 0x000fe20000000000 */
[----:B------:R-:W-:Y:S02]  /*1ed0*/  UISETP.NE.AND UP0, UPT, UR5, 0x7, UPT ;  /* 0x000000070500788c */ /* 0x000fe4000bf05270 */
[----:B------:R-:W-:Y:S02]  /*1ee0*/  UISETP.NE.AND UP1, UPT, UR6, 0x7, UPT ;  /* 0x000000070600788c */ /* 0x000fe4000bf25270 */
[----:B------:R-:W-:Y:S02]  /*1ef0*/  USEL UR7, URZ, 0x1, UP0 ;  /* 0x000000013f077887 */ /* 0x000fe40008000000 */
[----:B------:R-:W-:-:S02]  /*1f00*/  USEL UR5, UR5, URZ, UP0 ;  /* 0x0000003f05057287 */ /* 0x000fc40008000000 */
[----:B------:R-:W-:Y:S02]  /*1f10*/  USEL UR6, UR6, URZ, UP1 ;  /* 0x0000003f06067287 */ /* 0x000fe40008800000 */
[----:B------:R-:W-:Y:S01]  /*1f20*/  LOP3.LUT R5, R5, UR7, RZ, 0x3c, !PT ;  /* 0x0000000705057c12 */ /* 0x000fe2000f8e3cff */
[----:B------:R-:W-:Y:S09]  /*1f30*/  @P1 BRA `(.L_x_25) ;  /* 0xfffffff800941947 */ /* 0x000ff2000383ffff */
.L_x_18:
[----:B01----:R-:W0:Y:S02]  /*1f40*/  LDC R0, c[0x0][0x28c] ;  /* 0x0000a300ff007b82 */ /* 0x003e240000000800 */
[----:B0-----:R-:W-:-:S13]  /*1f50*/  ISETP.GE.AND P1, PT, R0, 0x1, PT ;  /* 0x000000010000780c */ /* 0x001fda0003f26270 */
[----:B------:R-:W-:Y:S05]  /*1f60*/  @!P1 BRA `(.L_x_26) ;  /* 0x0000000000489947 */ /* 0x000fea0003800000 */
[----:B------:R-:W-:Y:S05]  /*1f70*/  @!P0 BRA `(.L_x_27) ;  /* 0x0000000000048947 */ /* 0x000fea0003800000 */
[----:B------:R-:W-:Y:S01]  /*1f80*/  BPT.TRAP 0x1 ;  /* 0x000000040000795c */ /* 0x000fe20000300000 */
.L_x_27:
[----:B------:R-:W0:Y:S01]  /*1f90*/  S2UR UR7, SR_CgaCtaId ;  /* 0x00000000000779c3 */ /* 0x000e220000008800 */
[----:B------:R-:W-:Y:S01]  /*1fa0*/  UIADD3 UR6, UR44, UR42, URZ ;  /* 0x0000002a2c067290 */ /* 0x000fe2000fffe03f */
[----:B------:R-:W-:-:S03]  /*1fb0*/  ISETP.GT.U32.AND P0, PT, R18, 0x1, PT ;  /* 0x000000011200780c */ /* 0x000fc60003f04070 */
[----:B------:R-:W-:-:S04]  /*1fc0*/  UIMAD.WIDE.U32 UR4, UR6, 0x24924925, URZ ;  /* 0x24924925060478a5 */ /* 0x000fc8000f8e003f */
[----:B------:R-:W-:-:S04]  /*1fd0*/  UIADD3 UR4, UR6, -UR5, URZ ;  /* 0x8000000506047290 */ /* 0x000fc8000fffe03f */
[----:B------:R-:W-:-:S03]  /*1fe0*/  ULEA.HI UR4, UR4, UR5, URZ, 0x1f ;  /* 0x0000000504047291 */ /* 0x000fc6000f8ff83f */
[----:B------:R-:W-:Y:S01]  /*1ff0*/  UMOV UR5, 0x400 ;  /* 0x0000040000057882 */ /* 0x000fe20000000000 */
[----:B------:R-:W-:-:S04]  /*2000*/  USHF.R.U32.HI UR4, URZ, 0x2, UR4 ;  /* 0x000000023f047899 */ /* 0x000fc80008011604 */
[----:B------:R-:W-:Y:S02]  /*2010*/  UIMAD UR4, UR4, -0x7, UR6 ;  /* 0xfffffff9040478a4 */ /* 0x000fe4000f8e0206 */
[----:B0-----:R-:W-:-:S04]  /*2020*/  ULEA UR5, UR7, UR5, 0x18 ;  /* 0x0000000507057291 */ /* 0x001fc8000f8ec03f */
[----:B------:R-:W-:-:S04]  /*2030*/  ULEA UR4, UR4, UR5, 0x3 ;  /* 0x0000000504047291 */ /* 0x000fc8000f8e183f */
[----:B------:R-:W-:-:S04]  /*2040*/  UIADD3 UR4, UR4, 0x38, URZ ;  /* 0x0000003804047890 */ /* 0x000fc8000fffe03f */
[----:B------:R-:W-:-:S09]  /*2050*/  UPRMT UR4, URZ, 0x654, UR4 ;  /* 0x000006543f047896 */ /* 0x000fd20008000004 */
[----:B------:R-:W-:Y:S01]  /*2060*/  SYNCS.ARRIVE.TRANS64.RED.A1T0 RZ, [UR4], RZ ;  /* 0x000000ffffff79a7 */ /* 0x000fe20008100404 */
[----:B------:R-:W-:Y:S05]  /*2070*/  @P0 BRA `(.L_x_26) ;  /* 0x0000000000040947 */ /* 0x000fea0003800000 */
[----:B------:R-:W-:Y:S01]  /*2080*/  BPT.TRAP 0x1 ;  /* 0x000000040000795c */ /* 0x000fe20000300000 */
.L_x_26:
[----:B------:R-:W-:Y:S01]  /*2090*/  UISETP.GE.U32.AND UP1, UPT, UR43, 0x7, UPT ;  /* 0x000000072b00788c */ /* 0x000fe2000bf26070 */
[----:B------:R-:W-:Y:S01]  /*20a0*/  IMAD.SHL.U32 R6, R100, 0x80, RZ ;  /* 0x0000008064067824 */ /* 0x000fe200078e00ff */
[----:B------:R-:W-:Y:S01]  /*20b0*/  UIADD3 UR42, UR43, UR42, URZ ;  /* 0x0000002a2b2a7290 */ /* 0x000fe2000fffe03f */
[----:B------:R-:W-:Y:S01]  /*20c0*/  SHF.R.S32.HI R11, RZ, 0x1f, R99 ;  /* 0x0000001fff0b7819 */ /* 0x000fe20000011463 */
[----:B------:R-:W-:Y:S01]  /*20d0*/  ULDC UR10, c[0x0][0x288] ;  /* 0x0000a200000a7ab9 */ /* 0x000fe20000000800 */
[----:B------:R-:W-:Y:S01]  /*20e0*/  IMAD.SHL.U32 R10, R101, 0x80, RZ ;  /* 0x00000080650a7824 */ /* 0x000fe200078e00ff */
[C---:B------:R-:W-:Y:S01]  /*20f0*/  LOP3.LUT R8, R6.reuse, 0x6, R93, 0xf8, !PT ;  /* 0x0000000606087812 */ /* 0x040fe200078ef85d */
[----:B------:R-:W-:Y:S01]  /*2100*/  UISETP.GT.U32.AND UP0, UPT, UR42, 0x6, UPT ;  /* 0x000000062a00788c */ /* 0x000fe2000bf04070 */
[----:B------:R-:W-:Y:S01]  /*2110*/  ISETP.GE.AND P0, PT, R6, UR10, PT ;  /* 0x0000000a06007c0c */ /* 0x000fe2000bf06270 */
[----:B------:R-:W-:Y:S01]  /*2120*/  ULDC.64 UR6, c[0x0][0x5d0] ;  /* 0x0001740000067ab9 */ /* 0x000fe20000000a00 */
[----:B------:R-:W-:Y:S01]  /*2130*/  ULDC UR11, c[0x0][0x284] ;  /* 0x0000a100000b7ab9 */ /* 0x000fe20000000800 */
[----:B------:R-:W-:Y:S01]  /*2140*/  @UP1 UIMAD.WIDE.U32 UR4, UR42, 0x24924925, URZ ;  /* 0x249249252a0418a5 */ /* 0x000fe2000f8e003f */
[----:B------:R-:W-:Y:S01]  /*2150*/  SHF.R.S32.HI R9, RZ, 0x1f, R8 ;  /* 0x0000001fff097819 */ /* 0x000fe20000011408 */
[----:B------:R-:W-:Y:S01]  /*2160*/  IMAD R0, R11, UR6, RZ ;  /* 0x000000060b007c24 */ /* 0x000fe2000f8e02ff */
[----:B------:R-:W-:Y:S01]  /*2170*/  UISETP.LT.U32.AND UP0, UPT, UR43, 0x7, UP0 ;  /* 0x000000072b00788c */ /* 0x000fe20008701070 */
[----:B------:R-:W-:Y:S01]  /*2180*/  ISETP.GE.OR P0, PT, R10, UR11, P0 ;  /* 0x0000000b0a007c0c */ /* 0x000fe20008706670 */
[----:B------:R-:W-:Y:S01]  /*2190*/  @UP1 UIADD3 UR4, UR42, -UR5, URZ ;  /* 0x800000052a041290 */ /* 0x000fe2000fffe03f */
[C---:B------:R-:W-:Y:S01]  /*21a0*/  IMAD R3, R99.reuse, UR7, R0 ;  /* 0x0000000763037c24 */ /* 0x040fe2000f8e0200 */
[----:B------:R-:W-:Y:S01]  /*21b0*/  ULDC.64 UR8, c[0x0][0x5c8] ;  /* 0x0001720000087ab9 */ /* 0x000fe20000000a00 */
[----:B------:R-:W-:Y:S01]  /*21c0*/  IMAD.WIDE.U32 R4, R99, UR6, R8 ;  /* 0x0000000663047c25 */ /* 0x000fe2000f8e0008 */
[----:B------:R-:W-:-:S02]  /*21d0*/  USEL UR6, URZ, 0x1, !UP0 ;  /* 0x000000013f067887 */ /* 0x000fc4000c000000 */
[----:B------:R-:W-:Y:S01]  /*21e0*/  @UP1 ULEA.HI UR4, UR4, UR5, URZ, 0x1f ;  /* 0x0000000504041291 */ /* 0x000fe2000f8ff83f */
[----:B------:R-:W-:Y:S01]  /*21f0*/  IMAD.WIDE R100, R101, 0x80, R22 ;  /* 0x0000008065647825 */ /* 0x000fe200078e0216 */
[----:B------:R-:W-:Y:S02]  /*2200*/  ULOP3.LUT UR40, UR40, UR6, URZ, 0x3c, !UPT ;  /* 0x0000000628287292 */ /* 0x000fe4000f8e3c3f */
[----:B------:R-:W-:Y:S01]  /*2210*/  @UP1 USHF.R.U32.HI UR4, URZ, 0x2, UR4 ;  /* 0x000000023f041899 */ /* 0x000fe20008011604 */
[----:B------:R-:W-:Y:S02]  /*2220*/  IMAD.IADD R5, R5, 0x1, R3 ;  /* 0x0000000105057824 */ /* 0x000fe400078e0203 */
[----:B------:R-:W-:Y:S01]  /*2230*/  IMAD R3, R101, UR8, RZ ;  /* 0x0000000865037c24 */ /* 0x000fe2000f8e02ff */
[----:B------:R-:W-:Y:S01]  /*2240*/  @UP1 ULOP3.LUT UR40, UR40, 0x1, UR4, 0x78, !UPT ;  /* 0x0000000128281892 */ /* 0x000fe2000f8e7804 */
[----:B------:R-:W-:-:S04]  /*2250*/  IMAD.WIDE.U32 R102, R100, UR8, R4 ;  /* 0x0000000864667c25 */ /* 0x000fc8000f8e0004 */
[----:B------:R-:W-:Y:S02]  /*2260*/  IMAD R7, R100, UR9, R3 ;  /* 0x0000000964077c24 */ /* 0x000fe4000f8e0203 */
[----:B------:R-:W-:Y:S01]  /*2270*/  IMAD.MOV.U32 R0, RZ, RZ, -0x1 ;  /* 0xffffffffff007424 */ /* 0x000fe200078e00ff */
[----:B------:R-:W-:Y:S06]  /*2280*/  @P0 BRA `(.L_x_28) ;  /* 0x00000040001c0947 */ /* 0x000fec0003800000 */
[----:B-----5:R-:W-:Y:S01]  /*2290*/  FSETP.NEU.AND P0, PT, R88, RZ, PT ;  /* 0x000000ff5800720b */ /* 0x020fe20003f0d000 */
[----:B------:R-:W-:Y:S01]  /*22a0*/  IMAD.IADD R4, R89, 0x1, -R6 ;  /* 0x0000000159047824 */ /* 0x000fe200078e0a06 */
[----:B------:R-:W-:Y:S01]  /*22b0*/  BSSY B0, `(.L_x_28) ;  /* 0x0000404000007945 */ /* 0x000fe20003800000 */
[----:B------:R-:W-:Y:S02]  /*22c0*/  IMAD.IADD R3, R97, 0x1, -R10 ;  /* 0x0000000161037824 */ /* 0x000fe400078e0a0a */
[----:B------:R-:W-:Y:S01]  /*22d0*/  IMAD.IADD R113, R103, 0x1, R7 ;  /* 0x0000000167717824 */ /* 0x000fe200078e0207 */
[----:B------:R-:W-:-:S04]  /*22e0*/  ISETP.GT.AND P2, PT, R4, RZ, PT ;  /* 0x000000ff0400720c */ /* 0x000fc80003f44270 */
[----:B------:R-:W-:-:S03]  /*22f0*/  ISETP.GT.AND P1, PT, R3, RZ, P2 ;  /* 0x000000ff0300720c */ /* 0x000fc60001724270 */
[----:B------:R-:W-:Y:S10]  /*2300*/  @!P0 BRA `(.L_x_29) ;  /* 0x0000002c00288947 */ /* 0x000ff40003800000 */
[----:B------:R-:W0:Y:S01]  /*2310*/  LDC.64 R106, c[0x0][0x5b8] ;  /* 0x00016e00ff6a7b82 */ /* 0x000e220000000a00 */
[----:B------:R-:W-:-:S07]  /*2320*/  ULDC.64 UR4, c[0x0][0x5c0] ;  /* 0x0001700000047ab9 */ /* 0x000fce0000000a00 */
[----:B------:R-:W1:Y:S08]  /*2330*/  LDC.64 R108, c[0x0][0x5b0] ;  /* 0x00016c00ff6c7b82 */ /* 0x000e700000000a00 */
[----:B------:R-:W2:Y:S01]  /*2340*/  LDC.64 R110, c[0x0][0x5a8] ;  /* 0x00016a00ff6e7b82 */ /* 0x000ea20000000a00 */
[-C--:B0-----:R-:W-:Y:S02]  /*2350*/  IMAD R6, R11, R106.reuse, RZ ;  /* 0x0000006a0b067224 */ /* 0x081fe400078e02ff */
[----:B------:R-:W-:-:S04]  /*2360*/  IMAD.WIDE.U32 R104, R99, R106, R8 ;  /* 0x0000006a63687225 */ /* 0x000fc800078e0008 */
[----:B------:R-:W-:Y:S02]  /*2370*/  IMAD R103, R99, R107, R6 ;  /* 0x0000006b63677224 */ /* 0x000fe400078e0206 */
[-C--:B-1----:R-:W-:Y:S02]  /*2380*/  IMAD R5, R101, R108.reuse, RZ ;  /* 0x0000006c65057224 */ /* 0x082fe400078e02ff */
[----:B------:R-:W-:Y:S02]  /*2390*/  IMAD.IADD R13, R105, 0x1, R103 ;  /* 0x00000001690d7824 */ /* 0x000fe400078e0267 */
[----:B------:R-:W-:Y:S02]  /*23a0*/  IMAD.MOV.U32 R12, RZ, RZ, R104 ;  /* 0x000000ffff0c7224 */ /* 0x000fe400078e0068 */
[C---:B------:R-:W-:Y:S02]  /*23b0*/  IMAD R107, R100.reuse, R109, R5 ;  /* 0x0000006d646b7224 */ /* 0x040fe400078e0205 */
[----:B------:R-:W-:-:S04]  /*23c0*/  IMAD.WIDE.U32 R6, R100, R108, R12 ;  /* 0x0000006c64067225 */ /* 0x000fc800078e000c */
[----:B------:R-:W-:Y:S01]  /*23d0*/  IMAD.IADD R5, R7, 0x1, R107 ;  /* 0x0000000107057824 */ /* 0x000fe200078e026b */
[----:B--2---:R-:W-:-:S04]  /*23e0*/  LEA R14, P0, R6, R110, 0x1 ;  /* 0x0000006e060e7211 */ /* 0x004fc800078008ff */
[----:B------:R-:W-:-:S05]  /*23f0*/  LEA.HI.X R15, R6, R111, R5, 0x1, P0 ;  /* 0x0000006f060f7211 */ /* 0x000fca00000f0c05 */
[----:B------:R0:W2:Y:S01]  /*2400*/  @P1 LDG.E.LTC128B.U16 R5, desc[UR36][R14.64] ;  /* 0x000000240e051981 */ /* 0x0000a2000c1e1520 */
[----:B------:R-:W-:Y:S01]  /*2410*/  LEA R10, P0, R102, UR4, 0x1 ;  /* 0x00000004660a7c11 */ /* 0x000fe2000f8008ff */
[----:B------:R-:W-:Y:S01]  /*2420*/  IMAD.WIDE.U32 R6, R100, R108, R8 ;  /* 0x0000006c64067225 */ /* 0x000fe200078e0008 */
[----:B------:R-:W-:Y:S03]  /*2430*/  BSSY B1, `(.L_x_30) ;  /* 0x0000012000017945 */ /* 0x000fe60003800000 */
[----:B------:R-:W-:Y:S02]  /*2440*/  IMAD.IADD R7, R107, 0x1, R7 ;  /* 0x000000016b077824 */ /* 0x000fe400078e0207 */
[----:B------:R-:W-:Y:S01]  /*2450*/  IMAD.WIDE.U32 R20, R99, R106, R6 ;  /* 0x0000006a63147225 */ /* 0x000fe200078e0006 */
[----:B0-----:R-:W-:-:S03]  /*2460*/  SHF.L.U64.HI R15, R108, 0x3, R109 ;  /* 0x000000036c0f7819 */ /* 0x001fc6000001026d */
[----:B------:R-:W-:Y:S01]  /*2470*/  IMAD.IADD R7, R103, 0x1, R21 ;  /* 0x0000000167077824 */ /* 0x000fe200078e0215 */
[----:B------:R-:W-:Y:S01]  /*2480*/  LEA R6, P4, R20, R110, 0x1 ;  /* 0x0000006e14067211 */ /* 0x000fe200078808ff */
[----:B------:R-:W-:-:S03]  /*2490*/  IMAD.SHL.U32 R14, R108, 0x8, RZ ;  /* 0x000000086c0e7824 */ /* 0x000fc600078e00ff */
[----:B------:R-:W-:Y:S01]  /*24a0*/  LEA.HI.X R7, R20, R111, R7, 0x1, P4 ;  /* 0x0000006f14077211 */ /* 0x000fe200020f0c07 */
[----:B--2---:R-:W-:-:S05]  /*24b0*/  HADD2.F32 R11, -RZ, R5.H0_H0 ;  /* 0x20000005ff0b7230 */ /* 0x004fca0000004100 */
[----:B------:R-:W-:-:S04]  /*24c0*/  FMUL R11, R11, R88 ;  /* 0x000000580b0b7220 */ /* 0x000fc80000400000 */
[----:B------:R-:W-:Y:S01]  /*24d0*/  FFMA R24, R24, R19, R11 ;  /* 0x0000001318187223 */ /* 0x000fe2000000000b */
[----:B------:R-:W-:Y:S02]  /*24e0*/  LEA.HI.X R11, R102, UR5, R113, 0x1, P0 ;  /* 0x00000005660b7c11 */ /* 0x000fe400080f0c71 */
[----:B------:R-:W-:Y:S02]  /*24f0*/  ISETP.GT.AND P0, PT, R4, 0x1, PT ;  /* 0x000000010400780c */ /* 0x000fe40003f04270 */
[----:B------:R-:W-:Y:S02]  /*2500*/  F2FP.F16.F32.PACK_AB R24, RZ, R24 ;  /* 0x00000018ff18723e */ /* 0x000fe400000000ff */
[----:B------:R-:W-:-:S03]  /*2510*/  ISETP.GT.AND P3, PT, R3, RZ, P0 ;  /* 0x000000ff0300720c */ /* 0x000fc60000764270 */
[----:B------:R0:W-:Y:S10]  /*2520*/  @P1 STG.E.U16 desc[UR36][R10.64], R24 ;  /* 0x000000180a001986 */ /* 0x0001f4000c101524 */
[----:B------:R-:W-:Y:S05]  /*2530*/  @!P3 BRA `(.L_x_31) ;  /* 0x000000000004b947 */ /* 0x000fea0003800000 */
[----:B------:R1:W5:Y:S02]  /*2540*/  LDG.E.LTC128B.U16 R5, desc[UR36][R6.64+0x2] ;  /* 0x0000022406057981 */ /* 0x000364000c1e1520 */
.L_x_31:
[----:B------:R-:W-:Y:S05]  /*2550*/  BSYNC B1 ;  /* 0x0000000000017941 */ /* 0x000fea0003800000 */
.L_x_30:
[----:B-----5:R-:W-:Y:S01]  /*2560*/  HADD2.F32 R101, -RZ, R5.H0_H0 ;  /* 0x20000005ff657230 */ /* 0x020fe20000004100 */
[----:B------:R-:W-:Y:S01]  /*2570*/  ISETP.GT.AND P2, PT, R3, 0x8, P2 ;  /* 0x000000080300780c */ /* 0x000fe20001744270 */
[----:B------:R-:W-:Y:S01]  /*2580*/  IMAD.WIDE.U32 R20, R100, R108, R14 ;  /* 0x0000006c64147225 */ /* 0x000fe200078e000e */
[----:B0-----:R-:W-:-:S03]  /*2590*/  PRMT R24, R5, 0x7610, R24 ;  /* 0x0000761005187816 */ /* 0x001fc60000000018 */
[----:B------:R-:W-:Y:S01]  /*25a0*/  FMUL R12, R101, R88 ;  /* 0x00000058650c7220 */ /* 0x000fe20000400000 */
[----:B------:R-:W-:Y:S01]  /*25b0*/  IMAD.IADD R107, R107, 0x1, R21 ;  /* 0x000000016b6b7824 */ /* 0x000fe200078e0215 */
[----:B------:R-:W-:Y:S02]  /*25c0*/  IADD3 R104, P1, R104, R20, RZ ;  /* 0x0000001468687210 */ /* 0x000fe40007f3e0ff */
[----:B------:R-:W-:-:S03]  /*25d0*/  FFMA R12, R25, R19, R12 ;  /* 0x00000013190c7223 */ /* 0x000fc6000000000c */
[----:B------:R-:W-:Y:S01]  /*25e0*/  IMAD.X R13, R107, 0x1, R13, P1 ;  /* 0x000000016b0d7824 */ /* 0x000fe200008e060d */
[C---:B------:R-:W-:Y:S02]  /*25f0*/  LEA R14, P1, R104.reuse, R110, 0x1 ;  /* 0x0000006e680e7211 */ /* 0x040fe400078208ff */
[----:B------:R-:W-:Y:S02]  /*2600*/  F2FP.F16.F32.PACK_AB R12, RZ, R12 ;  /* 0x0000000cff0c723e */ /* 0x000fe400000000ff */
[----:B------:R-:W-:Y:S02]  /*2610*/  LEA.HI.X R15, R104, R111, R13, 0x1, P1 ;  /* 0x0000006f680f7211 */ /* 0x000fe400008f0c0d */
[----:B------:R-:W-:-:S05]  /*2620*/  PRMT R21, R12, 0x7610, R21 ;  /* 0x000076100c157816 */ /* 0x000fca0000000015 */
[----:B------:R0:W-:Y:S04]  /*2630*/  @P3 STG.E.U16 desc[UR36][R10.64+0x2], R21 ;  /* 0x000002150a003986 */ /* 0x0001e8000c101524 */
[----:B------:R-:W2:Y:S01]  /*2640*/  @P2 LDG.E.LTC128B.U16 R24, desc[UR36][R14.64] ;  /* 0x000000240e182981 */ /* 0x000ea2000c1e1520 */
[----:B------:R-:W-:Y:S01]  /*2650*/  IADD3 R20, P1, R8, R20, RZ ;  /* 0x0000001408147210 */ /* 0x000fe20007f3e0ff */
[----:B------:R-:W-:Y:S01]  /*2660*/  BSSY B1, `(.L_x_32) ;  /* 0x0000011000017945 */ /* 0x000fe20003800000 */
[C---:B------:R-:W-:Y:S02]  /*2670*/  SHF.L.U64.HI R13, R92.reuse, 0x1, R91 ;  /* 0x000000015c0d7819 */ /* 0x040fe4000001025b */
[----:B------:R-:W-:Y:S01]  /*2680*/  ISETP.GT.AND P0, PT, R3, 0x8, P0 ;  /* 0x000000080300780c */ /* 0x000fe20000704270 */
[----:B0-----:R-:W-:Y:S01]  /*2690*/  IMAD.X R21, R9, 0x1, R107, P1 ;  /* 0x0000000109157824 */ /* 0x001fe200008e066b */
[----:B------:R-:W-:Y:S01]  /*26a0*/  LEA R12, P1, R92, R10, 0x1 ;  /* 0x0000000a5c0c7211 */ /* 0x000fe200078208ff */
[----:B------:R-:W-:-:S04]  /*26b0*/  IMAD.WIDE.U32 R20, R99, R106, R20 ;  /* 0x0000006a63147225 */ /* 0x000fc800078e0014 */
[----:B------:R-:W-:Y:S01]  /*26c0*/  IMAD.X R13, R13, 0x1, R11, P1 ;  /* 0x000000010d0d7824 */ /* 0x000fe200008e060b */
[----:B------:R-:W-:Y:S01]  /*26d0*/  LEA R8, P3, R20, R110, 0x1 ;  /* 0x0000006e14087211 */ /* 0x000fe200078608ff */
[----:B------:R-:W-:-:S05]  /*26e0*/  IMAD.IADD R9, R103, 0x1, R21 ;  /* 0x0000000167097824 */ /* 0x000fca00078e0215 */
[----:B------:R-:W-:Y:S01]  /*26f0*/  LEA.HI.X R9, R20, R111, R9, 0x1, P3 ;  /* 0x0000006f14097211 */ /* 0x000fe200018f0c09 */
[----:B--2---:R-:W-:-:S05]  /*2700*/  HADD2.F32 R5, -RZ, R24.H0_H0 ;  /* 0x20000018ff057230 */ /* 0x004fca0000004100 */
[----:B------:R-:W-:-:S04]  /*2710*/  FMUL R5, R5, R88 ;  /* 0x0000005805057220 */ /* 0x000fc80000400000 */
[----:B------:R-:W-:-:S05]  /*2720*/  FFMA R5, R26, R19, R5 ;  /* 0x000000131a057223 */ /* 0x000fca0000000005 */
[----:B------:R-:W-:-:S05]  /*2730*/  F2FP.F16.F32.PACK_AB R5, RZ, R5 ;  /* 0x00000005ff05723e */ /* 0x000fca00000000ff */
[----:B------:R0:W-:Y:S01]  /*2740*/  @P2 STG.E.U16 desc[UR36][R12.64], R5 ;  /* 0x000000050c002986 */ /* 0x0001e2000c101524 */
[----:B------:R-:W-:Y:S05]  /*2750*/  @!P0 BRA `(.L_x_33) ;  /* 0x0000000000048947 */ /* 0x000fea0003800000 */
[----:B------:R2:W5:Y:S02]  /*2760*/  LDG.E.LTC128B.U16 R24, desc[UR36][R8.64+0x2] ;  /* 0x0000022408187981 */ /* 0x000564000c1e1520 */
.L_x_33:
[----:B------:R-:W-:Y:S05]  /*2770*/  BSYNC B1 ;  /* 0x0000000000017941 */ /* 0x000fea0003800000 */
.L_x_32:
[----:B0----5:R-:W-:Y:S01]  /*2780*/  HADD2.F32 R5, -RZ, R24.H0_H0 ;  /* 0x20000018ff057230 */ /* 0x021fe20000004100 */
[----:B------:R-:W-:Y:S01]  /*2790*/  ISETP.GT.AND P1, PT, R4, 0x8, PT ;  /* 0x000000080400780c */ /* 0x000fe20003f24270 */
[----:B------:R-:W-:Y:S03]  /*27a0*/  BSSY B1, `(.L_x_34) ;  /* 0x0000008000017945 */ /* 0x000fe60003800000 */
[----:B------:R-:W-:Y:S01]  /*27b0*/  FMUL R14, R5, R88 ;  /* 0x00000058050e7220 */ /* 0x000fe20000400000 */
[----:B------:R-:W-:-:S03]  /*27c0*/  ISETP.GT.AND P2, PT, R3, RZ, P1 ;  /* 0x000000ff0300720c */ /* 0x000fc60000f44270 */
[----:B------:R-:W-:-:S05]  /*27d0*/  FFMA R14, R27, R19, R14 ;  /* 0x000000131b0e7223 */ /* 0x000fca000000000e */
[----:B------:R-:W-:-:S05]  /*27e0*/  F2FP.F16.F32.PACK_AB R14, RZ, R14 ;  /* 0x0000000eff0e723e */ /* 0x000fca00000000ff */
[----:B------:R0:W-:Y:S01]  /*27f0*/  @P0 STG.E.U16 desc[UR36][R12.64+0x2], R14 ;  /* 0x0000020e0c000986 */ /* 0x0001e2000c101524 */
[----:B------:R-:W-:Y:S05]  /*2800*/  @!P2 BRA `(.L_x_35) ;  /* 0x000000000004a947 */ /* 0x000fea0003800000 */
[----:B------:R3:W5:Y:S02]  /*2810*/  LDG.E.LTC128B.U16 R24, desc[UR36][R6.64+0x10] ;  /* 0x0000102406187981 */ /* 0x000764000c1e1520 */
.L_x_35:
[----:B------:R-:W-:Y:S05]  /*2820*/  BSYNC B1 ;  /* 0x0000000000017941 */ /* 0x000fea0003800000 */
.L_x_34:
[----:B-----5:R-:W-:Y:S01]  /*2830*/  HADD2.F32 R5, -RZ, R24.H0_H0 ;  /* 0x20000018ff057230 */ /* 0x020fe20000004100 */
        /* <DEDUP_REMOVED lines=9> */
.L_x_37:
[----:B------:R-:W-:Y:S05]  /*28d0*/  BSYNC B1 ;  /* 0x0000000000017941 */ /* 0x000fea0003800000 */
.L_x_36:
[----:B----45:R-:W-:Y:S01]  /*28e0*/  HADD2.F32 R5, -RZ, R24.H0_H0 ;  /* 0x20000018ff057230 */ /* 0x030fe20000004100 */
[----:B------:R-:W-:Y:S01]  /*28f0*/  ISETP.GT.AND P1, PT, R3, 0x8, P1 ;  /* 0x000000080300780c */ /* 0x000fe20000f24270 */
[----:B------:R-:W-:Y:S03]  /*2900*/  BSSY B1, `(.L_x_38) ;  /* 0x0000007000017945 */ /* 0x000fe60003800000 */
[----:B0-----:R-:W-:-:S04]  /*2910*/  FMUL R14, R5, R88 ;  /* 0x00000058050e7220 */ /* 0x001fc80000400000 */
[----:B------:R-:W-:-:S05]  /*2920*/  FFMA R14, R29, R19, R14 ;  /* 0x000000131d0e7223 */ /* 0x000fca000000000e */
[----:B------:R-:W-:-:S05]  /*2930*/  F2FP.F16.F32.PACK_AB R14, RZ, R14 ;  /* 0x0000000eff0e723e */ /* 0x000fca00000000ff */
[----:B------:R0:W-:Y:S01]  /*2940*/  @P3 STG.E.U16 desc[UR36][R10.64+0x12], R14 ;  /* 0x0000120e0a003986 */ /* 0x0001e2000c101524 */
[----:B------:R-:W-:Y:S05]  /*2950*/  @!P1 BRA `(.L_x_39) ;  /* 0x0000000000049947 */ /* 0x000fea0003800000 */
[----:B------:R4:W5:Y:S02]  /*2960*/  LDG.E.LTC128B.U16 R24, desc[UR36][R8.64+0x10] ;  /* 0x0000102408187981 */ /* 0x000964000c1e1520 */
.L_x_39:
[----:B------:R-:W-:Y:S05]  /*2970*/  BSYNC B1 ;  /* 0x0000000000017941 */ /* 0x000fea0003800000 */
.L_x_38:
[----:B-----5:R-:W-:Y:S01]  /*2980*/  HADD2.F32 R5, -RZ, R24.H0_H0 ;  /* 0x20000018ff057230 */ /* 0x020fe20000004100 */
[----:B------:R-:W-:Y:S01]  /*2990*/  ISETP.GT.AND P0, PT, R3, 0x8, P0 ;  /* 0x000000080300780c */ /* 0x000fe20000704270 */
[----:B------:R-:W-:Y:S03]  /*29a0*/  BSSY B1, `(.L_x_40) ;  /* 0x0000007000017945 */ /* 0x000fe60003800000 */
[----:B------:R-:W-:-:S04]  /*29b0*/  FMUL R5, R5, R88 ;  /* 0x0000005805057220 */ /* 0x000fc80000400000 */
[----:B------:R-:W-:-:S05]  /*29c0*/  FFMA R5, R30, R19, R5 ;  /* 0x000000131e057223 */ /* 0x000fca0000000005 */
[----:B------:R-:W-:-:S05]  /*29d0*/  F2FP.F16.F32.PACK_AB R5, RZ, R5 ;  /* 0x00000005ff05723e */ /* 0x000fca00000000ff */
[----:B------:R0:W-:Y:S01]  /*29e0*/  @P1 STG.E.U16 desc[UR36][R12.64+0x10], R5 ;  /* 0x000010050c001986 */ /* 0x0001e2000c101524 */
[----:B------:R-:W-:Y:S05]  /*29f0*/  @!P0 BRA `(.L_x_41) ;  /* 0x0000000000048947 */ /* 0x000fea0003800000 */
[----:B------:R0:W5:Y:S02]  /*2a00*/  LDG.E.LTC128B.U16 R24, desc[UR36][R8.64+0x12] ;  /* 0x0000122408187981 */ /* 0x000164000c1e1520 */
.L_x_41:
[----:B------:R-:W-:Y:S05]  /*2a10*/  BSYNC B1 ;  /* 0x0000000000017941 */ /* 0x000fea0003800000 */
.L_x_40:
        /* <DEDUP_REMOVED lines=10> */
.L_x_43:
[----:B------:R-:W-:Y:S05]  /*2ac0*/  BSYNC B1 ;  /* 0x0000000000017941 */ /* 0x000fea0003800000 */
.L_x_42:
        /* <DEDUP_REMOVED lines=10> */
.L_x_45:
[----:B------:R-:W-:Y:S05]  /*2b70*/  BSYNC B1 ;  /* 0x0000000000017941 */ /* 0x000fea0003800000 */
.L_x_44:
[----:B0----5:R-:W-:Y:S01]  /*2b80*/  HADD2.F32 R5, -RZ, R24.H0_H0 ;  /* 0x20000018ff057230 */ /* 0x021fe20000004100 */
        /* <DEDUP_REMOVED lines=8> */
.L_x_47:
[----:B------:R-:W-:Y:S05]  /*2c10*/  BSYNC B1 ;  /* 0x0000000000017941 */ /* 0x000fea0003800000 */
.L_x_46:
        /* <DEDUP_REMOVED lines=9> */
.L_x_49:
[----:B------:R-:W-:Y:S05]  /*2cb0*/  BSYNC B1 ;  /* 0x0000000000017941 */ /* 0x000fea0003800000 */
.L_x_48:
        /* <DEDUP_REMOVED lines=10> */
.L_x_51:
[----:B------:R-:W-:Y:S05]  /*2d60*/  BSYNC B1 ;  /* 0x0000000000017941 */ /* 0x000fea0003800000 */
.L_x_50:
        /* <DEDUP_REMOVED lines=10> */
.L_x_53:
[----:B------:R-:W-:Y:S05]  /*2e10*/  BSYNC B1 ;  /* 0x0000000000017941 */ /* 0x000fea0003800000 */
.L_x_52:
        /* <DEDUP_REMOVED lines=9> */
.L_x_55:
[----:B------:R-:W-:Y:S05]  /*2eb0*/  BSYNC B1 ;  /* 0x0000000000017941 */ /* 0x000fea0003800000 */
.L_x_54:
        /* <DEDUP_REMOVED lines=9> */
.L_x_57:
[----:B------:R-:W-:Y:S05]  /*2f50*/  BSYNC B1 ;  /* 0x0000000000017941 */ /* 0x000fea0003800000 */
.L_x_56:
        /* <DEDUP_REMOVED lines=10> */
.L_x_59:
[----:B------:R-:W-:Y:S05]  /*3000*/  BSYNC B1 ;  /* 0x0000000000017941 */ /* 0x000fea0003800000 */
.L_x_58:
        /* <DEDUP_REMOVED lines=10> */
.L_x_61:
[----:B------:R-:W-:Y:S05]  /*30b0*/  BSYNC B1 ;  /* 0x0000000000017941 */ /* 0x000fea0003800000 */
.L_x_60:
        /* <DEDUP_REMOVED lines=9> */
.L_x_63:
[----:B------:R-:W-:Y:S05]  /*3150*/  BSYNC B1 ;  /* 0x0000000000017941 */ /* 0x000fea0003800000 */
.L_x_62:
        /* <DEDUP_REMOVED lines=9> */
.L_x_65:
[----:B------:R-:W-:Y:S05]  /*31f0*/  BSYNC B1 ;  /* 0x0000000000017941 */ /* 0x000fea0003800000 */
.L_x_64:
        /* <DEDUP_REMOVED lines=10> */
.L_x_67:
[----:B------:R-:W-:Y:S05]  /*32a0*/  BSYNC B1 ;  /* 0x0000000000017941 */ /* 0x000fea0003800000 */
.L_x_66:
        /* <DEDUP_REMOVED lines=10> */
.L_x_69:
[----:B------:R-:W-:Y:S05]  /*3350*/  BSYNC B1 ;  /* 0x0000000000017941 */ /* 0x000fea0003800000 */
.L_x_68:
        /* <DEDUP_REMOVED lines=9> */
.L_x_71:
[----:B------:R-:W-:Y:S05]  /*33f0*/  BSYNC B1 ;  /* 0x0000000000017941 */ /* 0x000fea0003800000 */
.L_x_70:
        /* <DEDUP_REMOVED lines=9> */
.L_x_73:
[----:B------:R-:W-:Y:S05]  /*3490*/  BSYNC B1 ;  /* 0x0000000000017941 */ /* 0x000fea0003800000 */
.L_x_72:
        /* <DEDUP_REMOVED lines=10> */
.L_x_75:
[----:B------:R-:W-:Y:S05]  /*3540*/  BSYNC B1 ;  /* 0x0000000000017941 */ /* 0x000fea0003800000 */
.L_x_74:
        /* <DEDUP_REMOVED lines=10> */
.L_x_77:
[----:B------:R-:W-:Y:S05]  /*35f0*/  BSYNC B1 ;  /* 0x0000000000017941 */ /* 0x000fea0003800000 */
.L_x_76:
        /* <DEDUP_REMOVED lines=9> */
.L_x_79:
[----:B------:R-:W-:Y:S05]  /*3690*/  BSYNC B1 ;  /* 0x0000000000017941 */ /* 0x000fea0003800000 */
.L_x_78:
        /* <DEDUP_REMOVED lines=9> */
.L_x_81:
[----:B------:R-:W-:Y:S05]  /*3730*/  BSYNC B1 ;  /* 0x0000000000017941 */ /* 0x000fea0003800000 */
.L_x_80:
        /* <DEDUP_REMOVED lines=10> */
.L_x_83:
[----:B------:R-:W-:Y:S05]  /*37e0*/  BSYNC B1 ;  /* 0x0000000000017941 */ /* 0x000fea0003800000 */
.L_x_82:
        /* <DEDUP_REMOVED lines=10> */
.L_x_85:
[----:B------:R-:W-:Y:S05]  /*3890*/  BSYNC B1 ;  /* 0x0000000000017941 */ /* 0x000fea0003800000 */
.L_x_84:
        /* <DEDUP_REMOVED lines=9> */
.L_x_87:
[----:B------:R-:W-:Y:S05]  /*3930*/  BSYNC B1 ;  /* 0x0000000000017941 */ /* 0x000fea0003800000 */
.L_x_86:
        /* <DEDUP_REMOVED lines=9> */
.L_x_89:
[----:B------:R-:W-:Y:S05]  /*39d0*/  BSYNC B1 ;  /* 0x0000000000017941 */ /* 0x000fea0003800000 */
.L_x_88:
        /* <DEDUP_REMOVED lines=10> */
.L_x_91:
[----:B------:R-:W-:Y:S05]  /*3a80*/  BSYNC B1 ;  /* 0x0000000000017941 */ /* 0x000fea0003800000 */
.L_x_90:
        /* <DEDUP_REMOVED lines=10> */
.L_x_93:
[----:B------:R-:W-:Y:S05]  /*3b30*/  BSYNC B1 ;  /* 0x0000000000017941 */ /* 0x000fea0003800000 */
.L_x_92:
        /* <DEDUP_REMOVED lines=9> */
.L_x_95:
[----:B------:R-:W-:Y:S05]  /*3bd0*/  BSYNC B1 ;  /* 0x0000000000017941 */ /* 0x000fea0003800000 */
.L_x_94:
        /* <DEDUP_REMOVED lines=9> */
.L_x_97:
[----:B------:R-:W-:Y:S05]  /*3c70*/  BSYNC B1 ;  /* 0x0000000000017941 */ /* 0x000fea0003800000 */
.L_x_96:
        /* <DEDUP_REMOVED lines=10> */
.L_x_99:
[----:B------:R-:W-:Y:S05]  /*3d20*/  BSYNC B1 ;  /* 0x0000000000017941 */ /* 0x000fea0003800000 */
.L_x_98:
        /* <DEDUP_REMOVED lines=10> */
.L_x_101:
[----:B------:R-:W-:Y:S05]  /*3dd0*/  BSYNC B1 ;  /* 0x0000000000017941 */ /* 0x000fea0003800000 */
.L_x_100:
        /* <DEDUP_REMOVED lines=9> */
.L_x_103:
[----:B------:R-:W-:Y:S05]  /*3e70*/  BSYNC B1 ;  /* 0x0000000000017941 */ /* 0x000fea0003800000 */
.L_x_102:
        /* <DEDUP_REMOVED lines=9> */
.L_x_105:
[----:B------:R-:W-:Y:S05]  /*3f10*/  BSYNC B1 ;  /* 0x0000000000017941 */ /* 0x000fea0003800000 */
.L_x_104:
        /* <DEDUP_REMOVED lines=10> */
.L_x_107:
[----:B------:R-:W-:Y:S05]  /*3fc0*/  BSYNC B1 ;  /* 0x0000000000017941 */ /* 0x000fea0003800000 */
.L_x_106:
        /* <DEDUP_REMOVED lines=10> */
.L_x_109:
[----:B------:R-:W-:Y:S05]  /*4070*/  BSYNC B1 ;  /* 0x0000000000017941 */ /* 0x000fea0003800000 */
.L_x_108:
        /* <DEDUP_REMOVED lines=9> */
.L_x_111:
[----:B------:R-:W-:Y:S05]  /*4110*/  BSYNC B1 ;  /* 0x0000000000017941 */ /* 0x000fea0003800000 */
.L_x_110:
        /* <DEDUP_REMOVED lines=9> */
.L_x_113:
[----:B------:R-:W-:Y:S05]  /*41b0*/  BSYNC B1 ;  /* 0x0000000000017941 */ /* 0x000fea0003800000 */
.L_x_112:
        /* <DEDUP_REMOVED lines=10> */
.L_x_115:
[----:B------:R-:W-:Y:S05]  /*4260*/  BSYNC B1 ;  /* 0x0000000000017941 */ /* 0x000fea0003800000 */
.L_x_114:
        /* <DEDUP_REMOVED lines=10> */
.L_x_117:
[----:B------:R-:W-:Y:S05]  /*4310*/  BSYNC B1 ;  /* 0x0000000000017941 */ /* 0x000fea0003800000 */
.L_x_116:
        /* <DEDUP_REMOVED lines=9> */
.L_x_119:
[----:B------:R-:W-:Y:S05]  /*43b0*/  BSYNC B1 ;  /* 0x0000000000017941 */ /* 0x000fea0003800000 */
.L_x_118:
        /* <DEDUP_REMOVED lines=9> */
.L_x_121:
[----:B------:R-:W-:Y:S05]  /*4450*/  BSYNC B1 ;  /* 0x0000000000017941 */ /* 0x000fea0003800000 */
.L_x_120:
        /* <DEDUP_REMOVED lines=10> */
.L_x_123:
[----:B------:R-:W-:Y:S05]  /*4500*/  BSYNC B1 ;  /* 0x0000000000017941 */ /* 0x000fea0003800000 */
.L_x_122:
        /* <DEDUP_REMOVED lines=10> */
.L_x_125:
[----:B------:R-:W-:Y:S05]  /*45b0*/  BSYNC B1 ;  /* 0x0000000000017941 */ /* 0x000fea0003800000 */
.L_x_124:
        /* <DEDUP_REMOVED lines=9> */
.L_x_127:
[----:B------:R-:W-:Y:S05]  /*4650*/  BSYNC B1 ;  /* 0x0000000000017941 */ /* 0x000fea0003800000 */
.L_x_126:
        /* <DEDUP_REMOVED lines=9> */
.L_x_129:
[----:B------:R-:W-:Y:S05]  /*46f0*/  BSYNC B1 ;  /* 0x0000000000017941 */ /* 0x000fea0003800000 */
.L_x_128:
        /* <DEDUP_REMOVED lines=10> */
.L_x_131:
[----:B------:R-:W-:Y:S05]  /*47a0*/  BSYNC B1 ;  /* 0x0000000000017941 */ /* 0x000fea0003800000 */
.L_x_130:
        /* <DEDUP_REMOVED lines=10> */
.L_x_133:
[----:B------:R-:W-:Y:S05]  /*4850*/  BSYNC B1 ;  /* 0x0000000000017941 */ /* 0x000fea0003800000 */
.L_x_132:
        /* <DEDUP_REMOVED lines=9> */
.L_x_135:
[----:B------:R-:W-:Y:S05]  /*48f0*/  BSYNC B1 ;  /* 0x0000000000017941 */ /* 0x000fea0003800000 */
.L_x_134:
        /* <DEDUP_REMOVED lines=9> */
.L_x_137:
[----:B------:R-:W-:Y:S05]  /*4990*/  BSYNC B1 ;  /* 0x0000000000017941 */ /* 0x000fea0003800000 */
.L_x_136:
        /* <DEDUP_REMOVED lines=10> */
.L_x_139:
[----:B------:R-:W-:Y:S05]  /*4a40*/  BSYNC B1 ;  /* 0x0000000000017941 */ /* 0x000fea0003800000 */
.L_x_138:
        /* <DEDUP_REMOVED lines=10> */
.L_x_141:
[----:B------:R-:W-:Y:S05]  /*4af0*/  BSYNC B1 ;  /* 0x0000000000017941 */ /* 0x000fea0003800000 */
.L_x_140:
        /* <DEDUP_REMOVED lines=9> */
.L_x_143:
[----:B------:R-:W-:Y:S05]  /*4b90*/  BSYNC B1 ;  /* 0x0000000000017941 */ /* 0x000fea0003800000 */
.L_x_142:
        /* <DEDUP_REMOVED lines=9> */
.L_x_145:
[----:B------:R-:W-:Y:S05]  /*4c30*/  BSYNC B1 ;  /* 0x0000000000017941 */ /* 0x000fea0003800000 */
.L_x_144:
        /* <DEDUP_REMOVED lines=10> */
.L_x_147:
[----:B------:R-:W-:Y:S05]  /*4ce0*/  BSYNC B1 ;  /* 0x0000000000017941 */ /* 0x000fea0003800000 */
.L_x_146:
[----:B-----5:R-:W-:Y:S01]  /*4cf0*/  HADD2.F32 R5, -RZ, R24.H0_H0 ;  /* 0x20000018ff057230 */ /* 0x020fe20000004100 */
[----:B------:R-:W-:Y:S01]  /*4d00*/  ISETP.GT.AND P0, PT, R4, 0x79, PT ;  /* 0x000000790400780c */ /* 0x000fe20003f04270 */
[----:B------:R-:W-:Y:S01]  /*4d10*/  @P2 IMAD.MOV.U32 R4, RZ, RZ, R10 ;  /* 0x000000ffff042224 */ /* 0x000fe200078e000a */
[----:B------:R-:W-:Y:S02]  /*4d20*/  BSSY B1, `(.L_x_148) ;  /* 0x000000a000017945 */ /* 0x000fe40003800000 */
[----:B------:R-:W-:Y:S01]  /*4d30*/  FMUL R5, R5, R88 ;  /* 0x0000005805057220 */ /* 0x000fe20000400000 */
[----:B------:R-:W-:-:S03]  /*4d40*/  ISETP.GT.AND P3, PT, R3, RZ, P0 ;  /* 0x000000ff0300720c */ /* 0x000fc60000764270 */
[----:B------:R-:W-:-:S05]  /*4d50*/  FFMA R5, R84, R19, R5 ;  /* 0x0000001354057223 */ /* 0x000fca0000000005 */
[----:B------:R-:W-:-:S04]  /*4d60*/  F2FP.F16.F32.PACK_AB R5, RZ, R5 ;  /* 0x00000005ff05723e */ /* 0x000fc800000000ff */
[----:B0-----:R-:W-:Y:S01]  /*4d70*/  PRMT R14, R5, 0x7610, R14 ;  /* 0x00007610050e7816 */ /* 0x001fe2000000000e */
[----:B------:R-:W-:-:S05]  /*4d80*/  @P2 IMAD.MOV.U32 R5, RZ, RZ, R11 ;  /* 0x000000ffff052224 */ /* 0x000fca00078e000b */
[----:B------:R0:W-:Y:S01]  /*4d90*/  @P2 STG.E.U16 desc[UR36][R4.64+0xf0], R14 ;  /* 0x0000f00e04002986 */ /* 0x0001e2000c101524 */
[----:B------:R-:W-:Y:S05]  /*4da0*/  @!P3 BRA `(.L_x_149) ;  /* 0x000000000004b947 */ /* 0x000fea0003800000 */
[----:B------:R0:W5:Y:S02]  /*4db0*/  LDG.E.LTC128B.U16 R24, desc[UR36][R6.64+0xf2] ;  /* 0x0000f22406187981 */ /* 0x000164000c1e1520 */
.L_x_149:
[----:B------:R-:W-:Y:S05]  /*4dc0*/  BSYNC B1 ;  /* 0x0000000000017941 */ /* 0x000fea0003800000 */
.L_x_148:
        /* <DEDUP_REMOVED lines=9> */
.L_x_151:
[----:B------:R-:W-:Y:S05]  /*4e60*/  BSYNC B1 ;  /* 0x0000000000017941 */ /* 0x000fea0003800000 */
.L_x_150:
[----:B-----5:R-:W-:Y:S01]  /*4e70*/  HADD2.F32 R5, -RZ, R24.H0_H0 ;  /* 0x20000018ff057230 */ /* 0x020fe20000004100 */
[----:B------:R-:W-:Y:S01]  /*4e80*/  ISETP.GT.AND P0, PT, R3, 0x8, P0 ;  /* 0x000000080300780c */ /* 0x000fe20000704270 */
[----:B0-----:R-:W-:Y:S01]  /*4e90*/  @P1 IMAD.MOV.U32 R4, RZ, RZ, R12 ;  /* 0x000000ffff041224 */ /* 0x001fe200078e000c */
[----:B------:R-:W-:Y:S02]  /*4ea0*/  BSSY B1, `(.L_x_152) ;  /* 0x0000009000017945 */ /* 0x000fe40003800000 */
[----:B------:R-:W-:-:S04]  /*4eb0*/  FMUL R5, R5, R88 ;  /* 0x0000005805057220 */ /* 0x000fc80000400000 */
[----:B------:R-:W-:-:S05]  /*4ec0*/  FFMA R5, R86, R19, R5 ;  /* 0x0000001356057223 */ /* 0x000fca0000000005 */
[----:B------:R-:W-:-:S04]  /*4ed0*/  F2FP.F16.F32.PACK_AB R5, RZ, R5 ;  /* 0x00000005ff05723e */ /* 0x000fc800000000ff */
[----:B-1-3--:R-:W-:Y:S01]  /*4ee0*/  PRMT R6, R5, 0x7610, R6 ;  /* 0x0000761005067816 */ /* 0x00afe20000000006 */
[----:B------:R-:W-:-:S05]  /*4ef0*/  @P1 IMAD.MOV.U32 R5, RZ, RZ, R13 ;  /* 0x000000ffff051224 */ /* 0x000fca00078e000d */
[----:B------:R0:W-:Y:S01]  /*4f00*/  @P1 STG.E.U16 desc[UR36][R4.64+0xf0], R6 ;  /* 0x0000f00604001986 */ /* 0x0001e2000c101524 */
[----:B------:R-:W-:Y:S05]  /*4f10*/  @!P0 BRA `(.L_x_153) ;  /* 0x0000000000048947 */ /* 0x000fea0003800000 */
[----:B------:R1:W5:Y:S02]  /*4f20*/  LDG.E.LTC128B.U16 R24, desc[UR36][R8.64+0xf2] ;  /* 0x0000f22408187981 */ /* 0x000364000c1e1520 */
.L_x_153:
[----:B------:R-:W-:Y:S05]  /*4f30*/  BSYNC B1 ;  /* 0x0000000000017941 */ /* 0x000fea0003800000 */
.L_x_152:
[----:B------:R-:W-:Y:S05]  /*4f40*/  @!P0 BRA `(.L_x_154) ;  /* 0x0000001000e88947 */ /* 0x000fea0003800000 */
[----:B-----5:R-:W-:-:S05]  /*4f50*/  HADD2.F32 R3, -RZ, R24.H0_H0 ;  /* 0x20000018ff037230 */ /* 0x020fca0000004100 */
[----:B0-----:R-:W-:-:S04]  /*4f60*/  FMUL R4, R3, R88 ;  /* 0x0000005803047220 */ /* 0x001fc80000400000 */
[----:B------:R-:W-:-:S05]  /*4f70*/  FFMA R4, R87, R19, R4 ;  /* 0x0000001357047223 */ /* 0x000fca0000000004 */
[----:B------:R-:W-:-:S05]  /*4f80*/  F2FP.F16.F32.PACK_AB R4, RZ, R4 ;  /* 0x00000004ff04723e */ /* 0x000fca00000000ff */
[----:B------:R3:W-:Y:S01]  /*4f90*/  STG.E.U16 desc[UR36][R12.64+0xf2], R4 ;  /* 0x0000f2040c007986 */ /* 0x0007e2000c101524 */
[----:B------:R-:W-:Y:S05]  /*4fa0*/  BRA `(.L_x_154) ;  /* 0x0000001000d07947 */ /* 0x000fea0003800000 */
.L_x_29:
[----:B------:R-:W-:Y:S01]  /*4fb0*/  ISETP.GT.AND P3, PT, R4, 0x1, PT ;  /* 0x000000010400780c */ /* 0x000fe20003f64270 */
[----:B------:R-:W-:Y:S01]  /*4fc0*/  ULDC.64 UR4, c[0x0][0x5c0] ;  /* 0x0001700000047ab9 */ /* 0x000fe20000000a00 */
[-C--:B------:R-:W-:Y:S01]  /*4fd0*/  FMUL R24, R24, R19.reuse ;  /* 0x0000001318187220 */ /* 0x080fe20000400000 */
[----:B------:R-:W-:Y:S01]  /*4fe0*/  LEA R6, P4, R102, UR4, 0x1 ;  /* 0x0000000466067c11 */ /* 0x000fe2000f8808ff */
[-C--:B------:R-:W-:Y:S01]  /*4ff0*/  FMUL R25, R25, R19.reuse ;  /* 0x0000001319197220 */ /* 0x080fe20000400000 */
[----:B------:R-:W-:Y:S01]  /*5000*/  ISETP.GT.AND P0, PT, R3, RZ, P3 ;  /* 0x000000ff0300720c */ /* 0x000fe20001f04270 */
[-C--:B------:R-:W-:Y:S01]  /*5010*/  FMUL R26, R26, R19.reuse ;  /* 0x000000131a1a7220 */ /* 0x080fe20000400000 */
[----:B------:R-:W-:Y:S01]  /*5020*/  F2FP.F16.F32.PACK_AB R24, RZ, R24 ;  /* 0x00000018ff18723e */ /* 0x000fe200000000ff */
[-C--:B------:R-:W-:Y:S01]  /*5030*/  FMUL R27, R27, R19.reuse ;  /* 0x000000131b1b7220 */ /* 0x080fe20000400000 */
[----:B------:R-:W-:Y:S01]  /*5040*/  LEA.HI.X R7, R102, UR5, R113, 0x1, P4 ;  /* 0x0000000566077c11 */ /* 0x000fe2000a0f0c71 */
[----:B------:R-:W-:Y:S01]  /*5050*/  FMUL R28, R28, R19 ;  /* 0x000000131c1c7220 */ /* 0x000fe20000400000 */
[----:B------:R-:W-:Y:S01]  /*5060*/  F2FP.F16.F32.PACK_AB R25, RZ, R25 ;  /* 0x00000019ff19723e */ /* 0x000fe200000000ff */
[-C--:B------:R-:W-:Y:S01]  /*5070*/  FMUL R29, R29, R19.reuse ;  /* 0x000000131d1d7220 */ /* 0x080fe20000400000 */
[----:B------:R-:W-:Y:S01]  /*5080*/  ISETP.GT.AND P2, PT, R3, 0x8, P2 ;  /* 0x000000080300780c */ /* 0x000fe20001744270 */
[----:B------:R-:W-:Y:S01]  /*5090*/  @P1 STG.E.U16 desc[UR36][R6.64], R24 ;  /* 0x0000001806001986 */ /* 0x000fe2000c101524 */
[----:B------:R-:W-:Y:S01]  /*50a0*/  ISETP.GT.AND P1, PT, R4, 0x8, PT ;  /* 0x000000080400780c */ /* 0x000fe20003f24270 */
[-C--:B------:R-:W-:Y:S01]  /*50b0*/  FMUL R30, R30, R19.reuse ;  /* 0x000000131e1e7220 */ /* 0x080fe20000400000 */
[C---:B------:R-:W-:Y:S01]  /*50c0*/  SHF.L.U64.HI R5, R92.reuse, 0x1, R91 ;  /* 0x000000015c057819 */ /* 0x040fe2000001025b */
[----:B------:R-:W-:Y:S01]  /*50d0*/  @P0 STG.E.U16 desc[UR36][R6.64+0x2], R25 ;  /* 0x0000021906000986 */ /* 0x000fe2000c101524 */
[----:B------:R-:W-:Y:S01]  /*50e0*/  LEA R8, P5, R92, R6, 0x1 ;  /* 0x000000065c087211 */ /* 0x000fe200078a08ff */
[-C--:B------:R-:W-:Y:S01]  /*50f0*/  FMUL R31, R31, R19.reuse ;  /* 0x000000131f1f7220 */ /* 0x080fe20000400000 */
[----:B------:R-:W-:Y:S01]  /*5100*/  ISETP.GT.AND P3, PT, R3, 0x8, P3 ;  /* 0x000000080300780c */ /* 0x000fe20001f64270 */
[-C--:B------:R-:W-:Y:S01]  /*5110*/  FMUL R32, R32, R19.reuse ;  /* 0x0000001320207220 */ /* 0x080fe20000400000 */
[----:B------:R-:W-:Y:S01]  /*5120*/  ISETP.GT.AND P0, PT, R4, 0x9, PT ;  /* 0x000000090400780c */ /* 0x000fe20003f04270 */
[----:B------:R-:W-:Y:S01]  /*5130*/  IMAD.X R9, R5, 0x1, R7, P5 ;  /* 0x0000000105097824 */ /* 0x000fe200028e0607 */
[----:B------:R-:W-:Y:S01]  /*5140*/  ISETP.GT.AND P4, PT, R3, RZ, P1 ;  /* 0x000000ff0300720c */ /* 0x000fe20000f84270 */
[-C--:B------:R-:W-:Y:S01]  /*5150*/  FMUL R33, R33, R19.reuse ;  /* 0x0000001321217220 */ /* 0x080fe20000400000 */
[----:B------:R-:W-:Y:S01]  /*5160*/  F2FP.F16.F32.PACK_AB R26, RZ, R26 ;  /* 0x0000001aff1a723e */ /* 0x000fe200000000ff */
[-C--:B------:R-:W-:Y:S01]  /*5170*/  FMUL R34, R34, R19.reuse ;  /* 0x0000001322227220 */ /* 0x080fe20000400000 */
[----:B------:R-:W-:Y:S01]  /*5180*/  ISETP.GT.AND P5, PT, R3, RZ, P0 ;  /* 0x000000ff0300720c */ /* 0x000fe200007a4270 */
[----:B------:R-:W-:Y:S01]  /*5190*/  FMUL R35, R35, R19 ;  /* 0x0000001323237220 */ /* 0x000fe20000400000 */
[----:B------:R-:W-:Y:S01]  /*51a0*/  F2FP.F16.F32.PACK_AB R27, RZ, R27 ;  /* 0x0000001bff1b723e */ /* 0x000fe200000000ff */
[----:B------:R-:W-:Y:S01]  /*51b0*/  @P2 STG.E.U16 desc[UR36][R8.64], R26 ;  /* 0x0000001a08002986 */ /* 0x000fe2000c101524 */
[----:B------:R-:W-:Y:S01]  /*51c0*/  F2FP.F16.F32.PACK_AB R28, RZ, R28 ;  /* 0x0000001cff1c723e */ /* 0x000fe200000000ff */
[-C--:B------:R-:W-:Y:S01]  /*51d0*/  FMUL R36, R36, R19.reuse ;  /* 0x0000001324247220 */ /* 0x080fe20000400000 */
[----:B------:R-:W-:Y:S01]  /*51e0*/  ISETP.GT.AND P2, PT, R3, 0x8, P1 ;  /* 0x000000080300780c */ /* 0x000fe20000f44270 */
[----:B------:R-:W-:Y:S01]  /*51f0*/  @P3 STG.E.U16 desc[UR36][R8.64+0x2], R27 ;  /* 0x0000021b08003986 */ /* 0x000fe2000c101524 */
[----:B------:R-:W-:Y:S01]  /*5200*/  ISETP.GT.AND P1, PT, R4, 0x10, PT ;  /* 0x000000100400780c */ /* 0x000fe20003f24270 */
[----:B------:R-:W-:Y:S01]  /*5210*/  FMUL R37, R37, R19 ;  /* 0x0000001325257220 */ /* 0x000fe20000400000 */
[----:B------:R-:W-:Y:S01]  /*5220*/  F2FP.F16.F32.PACK_AB R29, RZ, R29 ;  /* 0x0000001dff1d723e */ /* 0x000fe200000000ff */
[----:B------:R-:W-:Y:S01]  /*5230*/  @P4 STG.E.U16 desc[UR36][R6.64+0x10], R28 ;  /* 0x0000101c06004986 */ /* 0x000fe2000c101524 */
[C---:B------:R-:W-:Y:S01]  /*5240*/  ISETP.GT.AND P3, PT, R3.reuse, 0x8, P0 ;  /* 0x000000080300780c */ /* 0x040fe20000764270 */
[-C--:B------:R-:W-:Y:S01]  /*5250*/  FMUL R38, R38, R19.reuse ;  /* 0x0000001326267220 */ /* 0x080fe20000400000 */
[----:B------:R-:W-:Y:S01]  /*5260*/  ISETP.GT.AND P0, PT, R4, 0x11, PT ;  /* 0x000000110400780c */ /* 0x000fe20003f04270 */
[----:B------:R-:W-:Y:S01]  /*5270*/  @P5 STG.E.U16 desc[UR36][R6.64+0x12], R29 ;  /* 0x0000121d06005986 */ /* 0x000fe2000c101524 */
        /* <DEDUP_REMOVED lines=161> */
[----:B------:R-:W-:Y:S01]  /*5c90*/  FMUL R87, R87, R19 ;  /* 0x0000001357577220 */ /* 0x000fe20000400000 */
[----:B------:R-:W-:-:S02]  /*5ca0*/  F2FP.F16.F32.PACK_AB R62, RZ, R62 ;  /* 0x0000003eff3e723e */ /* 0x000fc400000000ff */
[C---:B------:R-:W-:Y:S02]  /*5cb0*/  ISETP.GT.AND P5, PT, R3.reuse, RZ, P0 ;  /* 0x000000ff0300720c */ /* 0x040fe400007a4270 */
[----:B------:R-:W-:Y:S01]  /*5cc0*/  F2FP.F16.F32.PACK_AB R63, RZ, R63 ;  /* 0x0000003fff3f723e */ /* 0x000fe200000000ff */
[----:B------:R-:W-:Y:S01]  /*5cd0*/  @P2 STG.E.U16 desc[UR36][R8.64+0x90], R62 ;  /* 0x0000903e08002986 */ /* 0x000fe2000c101524 */
[----:B------:R-:W-:Y:S02]  /*5ce0*/  F2FP.F16.F32.PACK_AB R64, RZ, R64 ;  /* 0x00000040ff40723e */ /* 0x000fe400000000ff */
[C---:B------:R-:W-:Y:S01]  /*5cf0*/  ISETP.GT.AND P2, PT, R3.reuse, 0x8, P1 ;  /* 0x000000080300780c */ /* 0x040fe20000f44270 */
[----:B------:R-:W-:Y:S01]  /*5d00*/  @P3 STG.E.U16 desc[UR36][R8.64+0x92], R63 ;  /* 0x0000923f08003986 */ /* 0x000fe2000c101524 */
[----:B------:R-:W-:Y:S02]  /*5d10*/  ISETP.GT.AND P1, PT, R4, 0x58, PT ;  /* 0x000000580400780c */ /* 0x000fe40003f24270 */
[----:B------:R-:W-:Y:S01]  /*5d20*/  F2FP.F16.F32.PACK_AB R65, RZ, R65 ;  /* 0x00000041ff41723e */ /* 0x000fe200000000ff */
[----:B------:R-:W-:Y:S01]  /*5d30*/  @P4 STG.E.U16 desc[UR36][R6.64+0xa0], R64 ;  /* 0x0000a04006004986 */ /* 0x000fe2000c101524 */
[----:B------:R-:W-:-:S02]  /*5d40*/  ISETP.GT.AND P3, PT, R3, 0x8, P0 ;  /* 0x000000080300780c */ /* 0x000fc40000764270 */
[----:B------:R-:W-:Y:S01]  /*5d50*/  ISETP.GT.AND P0, PT, R4, 0x59, PT ;  /* 0x000000590400780c */ /* 0x000fe20003f04270 */
[----:B------:R-:W-:Y:S01]  /*5d60*/  @P5 STG.E.U16 desc[UR36][R6.64+0xa2], R65 ;  /* 0x0000a24106005986 */ /* 0x000fe2000c101524 */
[C---:B------:R-:W-:Y:S02]  /*5d70*/  ISETP.GT.AND P4, PT, R3.reuse, RZ, P1 ;  /* 0x000000ff0300720c */ /* 0x040fe40000f84270 */
[----:B------:R-:W-:Y:S02]  /*5d80*/  F2FP.F16.F32.PACK_AB R66, RZ, R66 ;  /* 0x00000042ff42723e */ /* 0x000fe400000000ff */
[----:B------:R-:W-:Y:S02]  /*5d90*/  ISETP.GT.AND P5, PT, R3, RZ, P0 ;  /* 0x000000ff0300720c */ /* 0x000fe400007a4270 */
[----:B------:R-:W-:Y:S01]  /*5da0*/  F2FP.F16.F32.PACK_AB R67, RZ, R67 ;  /* 0x00000043ff43723e */ /* 0x000fe200000000ff */
[----:B------:R-:W-:Y:S01]  /*5db0*/  @P2 STG.E.U16 desc[UR36][R8.64+0xa0], R66 ;  /* 0x0000a04208002986 */ /* 0x000fe2000c101524 */
[----:B------:R-:W-:-:S02]  /*5dc0*/  F2FP.F16.F32.PACK_AB R68, RZ, R68 ;  /* 0x00000044ff44723e */ /* 0x000fc400000000ff */
[C---:B------:R-:W-:Y:S01]  /*5dd0*/  ISETP.GT.AND P2, PT, R3.reuse, 0x8, P1 ;  /* 0x000000080300780c */ /* 0x040fe20000f44270 */
[----:B------:R-:W-:Y:S01]  /*5de0*/  @P3 STG.E.U16 desc[UR36][R8.64+0xa2], R67 ;  /* 0x0000a24308003986 */ /* 0x000fe2000c101524 */
[C---:B------:R-:W-:Y:S02]  /*5df0*/  ISETP.GT.AND P1, PT, R4.reuse, 0x60, PT ;  /* 0x000000600400780c */ /* 0x040fe40003f24270 */
[----:B------:R-:W-:Y:S01]  /*5e00*/  F2FP.F16.F32.PACK_AB R69, RZ, R69 ;  /* 0x00000045ff45723e */ /* 0x000fe200000000ff */
[----:B------:R-:W-:Y:S01]  /*5e10*/  @P4 STG.E.U16 desc[UR36][R6.64+0xb0], R68 ;  /* 0x0000b04406004986 */ /* 0x000fe2000c101524 */
[C---:B------:R-:W-:Y:S02]  /*5e20*/  ISETP.GT.AND P3, PT, R3.reuse, 0x8, P0 ;  /* 0x000000080300780c */ /* 0x040fe40000764270 */
[----:B------:R-:W-:Y:S01]  /*5e30*/  ISETP.GT.AND P0, PT, R4, 0x61, PT ;  /* 0x000000610400780c */ /* 0x000fe20003f04270 */
[----:B------:R-:W-:Y:S01]  /*5e40*/  @P5 STG.E.U16 desc[UR36][R6.64+0xb2], R69 ;  /* 0x0000b24506005986 */ /* 0x000fe2000c101524 */
[----:B------:R-:W-:-:S02]  /*5e50*/  ISETP.GT.AND P4, PT, R3, RZ, P1 ;  /* 0x000000ff0300720c */ /* 0x000fc40000f84270 */
[C---:B------:R-:W-:Y:S02]  /*5e60*/  ISETP.GT.AND P5, PT, R3.reuse, RZ, P0 ;  /* 0x000000ff0300720c */ /* 0x040fe400007a4270 */
[----:B------:R-:W-:Y:S02]  /*5e70*/  F2FP.F16.F32.PACK_AB R70, RZ, R70 ;  /* 0x00000046ff46723e */ /* 0x000fe400000000ff */
[----:B------:R-:W-:Y:S02]  /*5e80*/  F2FP.F16.F32.PACK_AB R71, RZ, R71 ;  /* 0x00000047ff47723e */ /* 0x000fe400000000ff */
[----:B------:R-:W-:Y:S01]  /*5e90*/  F2FP.F16.F32.PACK_AB R72, RZ, R72 ;  /* 0x00000048ff48723e */ /* 0x000fe200000000ff */
[----:B------:R-:W-:Y:S01]  /*5ea0*/  @P2 STG.E.U16 desc[UR36][R8.64+0xb0], R70 ;  /* 0x0000b04608002986 */ /* 0x000fe2000c101524 */
[----:B------:R-:W-:Y:S02]  /*5eb0*/  F2FP.F16.F32.PACK_AB R73, RZ, R73 ;  /* 0x00000049ff49723e */ /* 0x000fe400000000ff */
[C---:B------:R-:W-:Y:S01]  /*5ec0*/  ISETP.GT.AND P1, PT, R3.reuse, 0x8, P1 ;  /* 0x000000080300780c */ /* 0x040fe20000f24270 */
[----:B------:R-:W-:Y:S01]  /*5ed0*/  @P3 STG.E.U16 desc[UR36][R8.64+0xb2], R71 ;  /* 0x0000b24708003986 */ /* 0x000fe2000c101524 */
[----:B------:R-:W-:-:S02]  /*5ee0*/  ISETP.GT.AND P2, PT, R3, 0x8, P0 ;  /* 0x000000080300780c */ /* 0x000fc40000744270 */
[C---:B------:R-:W-:Y:S01]  /*5ef0*/  ISETP.GT.AND P0, PT, R4.reuse, 0x69, PT ;  /* 0x000000690400780c */ /* 0x040fe20003f04270 */
[----:B------:R-:W-:Y:S01]  /*5f00*/  @P4 STG.E.U16 desc[UR36][R6.64+0xc0], R72 ;  /* 0x0000c04806004986 */ /* 0x000fe2000c101524 */
[----:B------:R-:W-:Y:S02]  /*5f10*/  ISETP.GT.AND P4, PT, R4, 0x68, PT ;  /* 0x000000680400780c */ /* 0x000fe40003f84270 */
[----:B------:R-:W-:Y:S01]  /*5f20*/  F2FP.F16.F32.PACK_AB R74, RZ, R74 ;  /* 0x0000004aff4a723e */ /* 0x000fe200000000ff */
[----:B------:R-:W-:Y:S01]  /*5f30*/  @P5 STG.E.U16 desc[UR36][R6.64+0xc2], R73 ;  /* 0x0000c24906005986 */ /* 0x000fe2000c101524 */
[C---:B------:R-:W-:Y:S02]  /*5f40*/  ISETP.GT.AND P5, PT, R3.reuse, RZ, P4 ;  /* 0x000000ff0300720c */ /* 0x040fe400027a4270 */
[----:B------:R-:W-:Y:S01]  /*5f50*/  ISETP.GT.AND P3, PT, R3, RZ, P0 ;  /* 0x000000ff0300720c */ /* 0x000fe20000764270 */
[----:B------:R-:W-:Y:S01]  /*5f60*/  @P1 STG.E.U16 desc[UR36][R8.64+0xc0], R74 ;  /* 0x0000c04a08001986 */ /* 0x000fe2000c101524 */
[----:B------:R-:W-:-:S02]  /*5f70*/  F2FP.F16.F32.PACK_AB R75, RZ, R75 ;  /* 0x0000004bff4b723e */ /* 0x000fc400000000ff */
[----:B------:R-:W-:Y:S02]  /*5f80*/  F2FP.F16.F32.PACK_AB R76, RZ, R76 ;  /* 0x0000004cff4c723e */ /* 0x000fe400000000ff */
[C---:B------:R-:W-:Y:S01]  /*5f90*/  ISETP.GT.AND P4, PT, R3.reuse, 0x8, P4 ;  /* 0x000000080300780c */ /* 0x040fe20002784270 */
[----:B------:R-:W-:Y:S01]  /*5fa0*/  @P2 STG.E.U16 desc[UR36][R8.64+0xc2], R75 ;  /* 0x0000c24b08002986 */ /* 0x000fe2000c101524 */
[----:B------:R-:W-:Y:S02]  /*5fb0*/  F2FP.F16.F32.PACK_AB R77, RZ, R77 ;  /* 0x0000004dff4d723e */ /* 0x000fe400000000ff */
[C---:B------:R-:W-:Y:S01]  /*5fc0*/  ISETP.GT.AND P2, PT, R4.reuse, 0x71, PT ;  /* 0x000000710400780c */ /* 0x040fe20003f44270 */
[----:B------:R-:W-:Y:S01]  /*5fd0*/  @P5 STG.E.U16 desc[UR36][R6.64+0xd0], R76 ;  /* 0x0000d04c06005986 */ /* 0x000fe2000c101524 */
[----:B------:R-:W-:Y:S02]  /*5fe0*/  ISETP.GT.AND P5, PT, R3, 0x8, P0 ;  /* 0x000000080300780c */ /* 0x000fe400007a4270 */
[C---:B------:R-:W-:Y:S01]  /*5ff0*/  ISETP.GT.AND P1, PT, R4.reuse, 0x78, PT ;  /* 0x000000780400780c */ /* 0x040fe20003f24270 */
[----:B------:R-:W-:Y:S01]  /*6000*/  @P3 STG.E.U16 desc[UR36][R6.64+0xd2], R77 ;  /* 0x0000d24d06003986 */ /* 0x000fe2000c101524 */
[----:B------:R-:W-:-:S02]  /*6010*/  ISETP.GT.AND P3, PT, R4, 0x70, PT ;  /* 0x000000700400780c */ /* 0x000fc40003f64270 */
[----:B------:R-:W-:Y:S01]  /*6020*/  ISETP.GT.AND P0, PT, R4, 0x79, PT ;  /* 0x000000790400780c */ /* 0x000fe20003f04270 */
[----:B------:R-:W-:Y:S01]  /*6030*/  @P4 IMAD.MOV.U32 R4, RZ, RZ, R8 ;  /* 0x000000ffff044224 */ /* 0x000fe200078e0008 */
[----:B------:R-:W-:Y:S01]  /*6040*/  F2FP.F16.F32.PACK_AB R78, RZ, R78 ;  /* 0x0000004eff4e723e */ /* 0x000fe200000000ff */
[----:B------:R-:W-:Y:S01]  /*6050*/  @P4 IMAD.MOV.U32 R5, RZ, RZ, R9 ;  /* 0x000000ffff054224 */ /* 0x000fe200078e0009 */
[----:B------:R-:W-:Y:S02]  /*6060*/  F2FP.F16.F32.PACK_AB R79, RZ, R79 ;  /* 0x0000004fff4f723e */ /* 0x000fe400000000ff */
[----:B------:R-:W-:Y:S02]  /*6070*/  F2FP.F16.F32.PACK_AB R80, RZ, R80 ;  /* 0x00000050ff50723e */ /* 0x000fe400000000ff */
[----:B------:R0:W-:Y:S01]  /*6080*/  @P4 STG.E.U16 desc[UR36][R4.64+0xd0], R78 ;  /* 0x0000d04e04004986 */ /* 0x0001e2000c101524 */
[----:B------:R-:W-:Y:S02]  /*6090*/  ISETP.GT.AND P4, PT, R3, RZ, P2 ;  /* 0x000000ff0300720c */ /* 0x000fe40001784270 */
[----:B------:R-:W-:-:S02]  /*60a0*/  F2FP.F16.F32.PACK_AB R81, RZ, R81 ;  /* 0x00000051ff51723e */ /* 0x000fc400000000ff */
[----:B------:R-:W-:Y:S02]  /*60b0*/  ISETP.GT.AND P2, PT, R3, 0x8, P2 ;  /* 0x000000080300780c */ /* 0x000fe40001744270 */
[----:B------:R-:W-:Y:S02]  /*60c0*/  F2FP.F16.F32.PACK_AB R82, RZ, R82 ;  /* 0x00000052ff52723e */ /* 0x000fe400000000ff */
[----:B------:R-:W-:Y:S02]  /*60d0*/  F2FP.F16.F32.PACK_AB R83, RZ, R83 ;  /* 0x00000053ff53723e */ /* 0x000fe400000000ff */
[----:B------:R-:W-:Y:S01]  /*60e0*/  F2FP.F16.F32.PACK_AB R84, RZ, R84 ;  /* 0x00000054ff54723e */ /* 0x000fe200000000ff */
[----:B0-----:R-:W-:Y:S01]  /*60f0*/  @P5 IMAD.MOV.U32 R4, RZ, RZ, R8 ;  /* 0x000000ffff045224 */ /* 0x001fe200078e0008 */
[----:B------:R-:W-:Y:S01]  /*6100*/  F2FP.F16.F32.PACK_AB R85, RZ, R85 ;  /* 0x00000055ff55723e */ /* 0x000fe200000000ff */
[----:B------:R-:W-:Y:S01]  /*6110*/  @P5 IMAD.MOV.U32 R5, RZ, RZ, R9 ;  /* 0x000000ffff055224 */ /* 0x000fe200078e0009 */
[----:B------:R-:W-:-:S02]  /*6120*/  F2FP.F16.F32.PACK_AB R86, RZ, R86 ;  /* 0x00000056ff56723e */ /* 0x000fc400000000ff */
[----:B------:R-:W-:Y:S02]  /*6130*/  F2FP.F16.F32.PACK_AB R87, RZ, R87 ;  /* 0x00000057ff57723e */ /* 0x000fe400000000ff */
[----:B------:R0:W-:Y:S01]  /*6140*/  @P5 STG.E.U16 desc[UR36][R4.64+0xd2], R79 ;  /* 0x0000d24f04005986 */ /* 0x0001e2000c101524 */
[C---:B------:R-:W-:Y:S02]  /*6150*/  ISETP.GT.AND P5, PT, R3.reuse, RZ, P3 ;  /* 0x000000ff0300720c */ /* 0x040fe40001fa4270 */
[----:B------:R-:W-:-:S11]  /*6160*/  ISETP.GT.AND P3, PT, R3, 0x8, P3 ;  /* 0x000000080300780c */ /* 0x000fd60001f64270 */
[----:B0-----:R-:W-:Y:S02]  /*6170*/  @P5 IMAD.MOV.U32 R4, RZ, RZ, R6 ;  /* 0x000000ffff045224 */ /* 0x001fe400078e0006 */
[----:B------:R-:W-:-:S05]  /*6180*/  @P5 IMAD.MOV.U32 R5, RZ, RZ, R7 ;  /* 0x000000ffff055224 */ /* 0x000fca00078e0007 */
[----:B------:R0:W-:Y:S01]  /*6190*/  @P5 STG.E.U16 desc[UR36][R4.64+0xe0], R80 ;  /* 0x0000e05004005986 */ /* 0x0001e2000c101524 */
[C---:B------:R-:W-:Y:S02]  /*61a0*/  ISETP.GT.AND P5, PT, R3.reuse, RZ, P0 ;  /* 0x000000ff0300720c */ /* 0x040fe400007a4270 */
[----:B------:R-:W-:Y:S01]  /*61b0*/  ISETP.GT.AND P0, PT, R3, 0x8, P0 ;  /* 0x000000080300780c */ /* 0x000fe20000704270 */
[----:B0-----:R-:W-:Y:S02]  /*61c0*/  @P4 IMAD.MOV.U32 R4, RZ, RZ, R6 ;  /* 0x000000ffff044224 */ /* 0x001fe400078e0006 */
[----:B------:R-:W-:-:S05]  /*61d0*/  @P4 IMAD.MOV.U32 R5, RZ, RZ, R7 ;  /* 0x000000ffff054224 */ /* 0x000fca00078e0007 */
[----:B------:R0:W-:Y:S01]  /*61e0*/  @P4 STG.E.U16 desc[UR36][R4.64+0xe2], R81 ;  /* 0x0000e25104004986 */ /* 0x0001e2000c101524 */
[C---:B------:R-:W-:Y:S02]  /*61f0*/  ISETP.GT.AND P4, PT, R3.reuse, RZ, P1 ;  /* 0x000000ff0300720c */ /* 0x040fe40000f84270 */
[----:B------:R-:W-:Y:S01]  /*6200*/  ISETP.GT.AND P1, PT, R3, 0x8, P1 ;  /* 0x000000080300780c */ /* 0x000fe20000f24270 */
[----:B0-----:R-:W-:Y:S02]  /*6210*/  @P3 IMAD.MOV.U32 R4, RZ, RZ, R8 ;  /* 0x000000ffff043224 */ /* 0x001fe400078e0008 */
[----:B------:R-:W-:-:S05]  /*6220*/  @P3 IMAD.MOV.U32 R5, RZ, RZ, R9 ;  /* 0x000000ffff053224 */ /* 0x000fca00078e0009 */
[----:B------:R0:W-:Y:S02]  /*6230*/  @P3 STG.E.U16 desc[UR36][R4.64+0xe0], R82 ;  /* 0x0000e05204003986 */ /* 0x0001e4000c101524 */
[----:B0-----:R-:W-:Y:S02]  /*6240*/  @P2 IMAD.MOV.U32 R4, RZ, RZ, R8 ;  /* 0x000000ffff042224 */ /* 0x001fe400078e0008 */
[----:B------:R-:W-:-:S05]  /*6250*/  @P2 IMAD.MOV.U32 R5, RZ, RZ, R9 ;  /* 0x000000ffff052224 */ /* 0x000fca00078e0009 */
[----:B------:R0:W-:Y:S02]  /*6260*/  @P2 STG.E.U16 desc[UR36][R4.64+0xe2], R83 ;  /* 0x0000e25304002986 */ /* 0x0001e4000c101524 */
[----:B0-----:R-:W-:Y:S02]  /*6270*/  @P4 IMAD.MOV.U32 R4, RZ, RZ, R6 ;  /* 0x000000ffff044224 */ /* 0x001fe400078e0006 */
[----:B------:R-:W-:-:S05]  /*6280*/  @P4 IMAD.MOV.U32 R5, RZ, RZ, R7 ;  /* 0x000000ffff054224 */ /* 0x000fca00078e0007 */
[----:B------:R0:W-:Y:S04]  /*6290*/  @P4 STG.E.U16 desc[UR36][R4.64+0xf0], R84 ;  /* 0x0000f05404004986 */ /* 0x0001e8000c101524 */
[----:B------:R1:W-:Y:S01]  /*62a0*/  @P5 STG.E.U16 desc[UR36][R6.64+0xf2], R85 ;  /* 0x0000f25506005986 */ /* 0x0003e2000c101524 */
[----:B0-----:R-:W-:Y:S02]  /*62b0*/  @P1 IMAD.MOV.U32 R4, RZ, RZ, R8 ;  /* 0x000000ffff041224 */ /* 0x001fe400078e0008 */
[----:B------:R-:W-:-:S05]  /*62c0*/  @P1 IMAD.MOV.U32 R5, RZ, RZ, R9 ;  /* 0x000000ffff051224 */ /* 0x000fca00078e0009 */
[----:B------:R1:W-:Y:S04]  /*62d0*/  @P1 STG.E.U16 desc[UR36][R4.64+0xf0], R86 ;  /* 0x0000f05604001986 */ /* 0x0003e8000c101524 */
[----:B------:R1:W-:Y:S02]  /*62e0*/  @P0 STG.E.U16 desc[UR36][R8.64+0xf2], R87 ;  /* 0x0000f25708000986 */ /* 0x0003e4000c101524 */
.L_x_154:
[----:B------:R-:W-:Y:S05]  /*62f0*/  BSYNC B0 ;  /* 0x0000000000007941 */ /* 0x000fea0003800000 */
.L_x_28:
[----:B------:R-:W-:Y:S01]  /*6300*/  IADD3 R16, P0, R16, UR38, RZ ;  /* 0x0000002610107c10 */ /* 0x000fe2000ff1e0ff */
[----:B------:R-:W-:Y:S01]  /*6310*/  ULDC.64 UR4, c[0x0][0x650] ;  /* 0x0001940000047ab9 */ /* 0x000fe20000000a00 */
[----:B------:R-:W-:Y:S01]  /*6320*/  PRMT R3, RZ, 0x7610, R3 ;  /* 0x00007610ff037816 */ /* 0x000fe20000000003 */
[----:B------:R-:W-:Y:S01]  /*6330*/  IMAD.MOV.U32 R100, RZ, RZ, -0x1 ;  /* 0xffffffffff647424 */ /* 0x000fe200078e00ff */
[----:B------:R-:W-:Y:S01]  /*6340*/  IADD3.X R17, R17, UR41, RZ, P0, !PT ;  /* 0x0000002911117c10 */ /* 0x000fe200087fe4ff */
[----:B------:R-:W-:Y:S01]  /*6350*/  IMAD.MOV.U32 R99, RZ, RZ, -0x1 ;  /* 0xffffffffff637424 */ /* 0x000fe200078e00ff */
[----:B------:R-:W-:-:S04]  /*6360*/  ISETP.GE.U32.AND P0, PT, R16, UR4, PT ;  /* 0x0000000410007c0c */ /* 0x000fc8000bf06070 */
[----:B------:R-:W-:-:S13]  /*6370*/  ISETP.GE.U32.AND.EX P0, PT, R17, UR5, PT, P0 ;  /* 0x0000000511007c0c */ /* 0x000fda000bf06100 */
[----:B------:R-:W-:Y:S05]  /*6380*/  @P0 BRA `(.L_x_155) ;  /* 0x00000004004c0947 */ /* 0x000fea0003800000 */
[----:B------:R-:W0:Y:S01]  /*6390*/  LDC.64 R10, c[0x0][0x628] ;  /* 0x00018a00ff0a7b82 */ /* 0x000e220000000a00 */
[----:B---3--:R-:W3:Y:S01]  /*63a0*/  S2R R12, SR_CTAID.X ;  /* 0x00000000000c7919 */ /* 0x008ee20000002500 */
[----:B-12-4-:R-:W-:Y:S02]  /*63b0*/  IMAD.MOV.U32 R8, RZ, RZ, R16 ;  /* 0x000000ffff087224 */ /* 0x016fe400078e0010 */
[----:B------:R-:W-:Y:S01]  /*63c0*/  IMAD.MOV.U32 R9, RZ, RZ, R17 ;  /* 0x000000ffff097224 */ /* 0x000fe200078e0011 */
[----:B------:R-:W1:Y:S03]  /*63d0*/  S2R R20, SR_CTAID.Y ;  /* 0x0000000000147919 */ /* 0x000e660000002600 */
[----:B------:R-:W2:Y:S08]  /*63e0*/  LDC R0, c[0x0][0x630] ;  /* 0x00018c00ff007b82 */ /* 0x000eb00000000800 */
[----:B------:R-:W4:Y:S01]  /*63f0*/  LDC.64 R14, c[0x0][0x620] ;  /* 0x00018800ff0e7b82 */ /* 0x000f220000000a00 */
[----:B0-----:R-:W-:-:S04]  /*6400*/  ISETP.NE.U32.AND P0, PT, R10, RZ, PT ;  /* 0x000000ff0a00720c */ /* 0x001fc80003f05070 */
[----:B------:R-:W-:-:S13]  /*6410*/  ISETP.NE.AND.EX P0, PT, R11, RZ, PT, P0 ;  /* 0x000000ff0b00720c */ /* 0x000fda0003f05300 */
[----:B-1234-:R-:W-:Y:S05]  /*6420*/  @!P0 BRA `(.L_x_156) ;  /* 0x0000000000288947 */ /* 0x01efea0003800000 */
        /* <DEDUP_REMOVED lines=10> */
.L_x_156:
[-CC-:B------:R-:W-:Y:S01]  /*64d0*/  SHF.R.U64 R99, R8, R0.reuse, R9.reuse ;  /* 0x0000000008637219 */ /* 0x180fe20000001209 */
[----:B------:R-:W0:Y:S01]  /*64e0*/  LDC.64 R26, c[0x0][0x640] ;  /* 0x00019000ff1a7b82 */ /* 0x000e220000000a00 */
[----:B------:R-:W-:Y:S01]  /*64f0*/  SHF.R.U32.HI R0, RZ, R0, R9 ;  /* 0x00000000ff007219 */ /* 0x000fe20000011609 */
[----:B------:R-:W-:Y:S01]  /*6500*/  ULDC UR4, c[0x0][0x150] ;  /* 0x0000540000047ab9 */ /* 0x000fe20000000800 */
[----:B------:R-:W-:Y:S02]  /*6510*/  IADD3 R3, P0, RZ, -R99, RZ ;  /* 0x80000063ff037210 */ /* 0x000fe40007f1e0ff */
[----:B------:R-:W-:-:S03]  /*6520*/  I2FP.F32.U32 R7, R12 ;  /* 0x0000000c00077245 */ /* 0x000fc60000201000 */
[----:B------:R-:W1:Y:S01]  /*6530*/  LDC R6, c[0x0][0x618] ;  /* 0x00018600ff067b82 */ /* 0x000e620000000800 */
[----:B------:R-:W-:Y:S02]  /*6540*/  IMAD.X R5, RZ, RZ, ~R0, P0 ;  /* 0x000000ffff057224 */ /* 0x000fe400000e0e00 */
[----:B------:R-:W-:Y:S01]  /*6550*/  FMUL R7, R7, UR4 ;  /* 0x0000000407077c20 */ /* 0x000fe20008400000 */
[----:B------:R-:W-:Y:S01]  /*6560*/  ULDC UR4, c[0x0][0x154] ;  /* 0x0000550000047ab9 */ /* 0x000fe20000000800 */
[-C--:B------:R-:W-:Y:S02]  /*6570*/  IMAD R0, R5, R14.reuse, RZ ;  /* 0x0000000e05007224 */ /* 0x080fe400078e02ff */
[C---:B------:R-:W-:Y:S01]  /*6580*/  IMAD.WIDE.U32 R4, R3.reuse, R14, R16 ;  /* 0x0000000e03047225 */ /* 0x040fe200078e0010 */
[----:B------:R-:W2:Y:S01]  /*6590*/  LDC R8, c[0x0][0x608] ;  /* 0x00018200ff087b82 */ /* 0x000ea20000000800 */
[----:B------:R-:W3:Y:S02]  /*65a0*/  F2I.U32.TRUNC.NTZ R7, R7 ;  /* 0x0000000700077305 */ /* 0x000ee4000020f000 */
[----:B------:R-:W-:Y:S01]  /*65b0*/  IMAD R3, R3, R15, R0 ;  /* 0x0000000f03037224 */ /* 0x000fe200078e0200 */
[----:B------:R-:W-:-:S03]  /*65c0*/  I2FP.F32.U32 R0, R20 ;  /* 0x0000001400007245 */ /* 0x000fc60000201000 */
[----:B------:R-:W-:Y:S01]  /*65d0*/  IMAD.IADD R3, R5, 0x1, R3 ;  /* 0x0000000105037824 */ /* 0x000fe200078e0203 */
[----:B------:R-:W4:Y:S01]  /*65e0*/  LDC R11, c[0x0][0x658] ;  /* 0x00019600ff0b7b82 */ /* 0x000f220000000800 */
[----:B0-----:R-:W-:-:S04]  /*65f0*/  ISETP.NE.U32.AND P0, PT, R26, RZ, PT ;  /* 0x000000ff1a00720c */ /* 0x001fc80003f05070 */
[----:B------:R-:W-:-:S03]  /*6600*/  ISETP.NE.AND.EX P0, PT, R27, RZ, PT, P0 ;  /* 0x000000ff1b00720c */ /* 0x000fc60003f05300 */
[----:B------:R-:W0:Y:S01]  /*6610*/  LDC R9, c[0x0][0x144] ;  /* 0x00005100ff097b82 */ /* 0x000e220000000800 */
[-C--:B-1----:R-:W-:Y:S01]  /*6620*/  SHF.R.U64 R10, R4, R6.reuse, R3 ;  /* 0x00000006040a7219 */ /* 0x082fe20000001203 */
[----:B---3--:R-:W-:Y:S01]  /*6630*/  IMAD.MOV R7, RZ, RZ, -R7 ;  /* 0x000000ffff077224 */ /* 0x008fe200078e0a07 */
[----:B------:R-:W-:Y:S01]  /*6640*/  SHF.R.U32.HI R3, RZ, R6, R3 ;  /* 0x00000006ff037219 */ /* 0x000fe20000011603 */
[----:B------:R-:W-:-:S04]  /*6650*/  FMUL R6, R0, UR4 ;  /* 0x0000000400067c20 */ /* 0x000fc80008400000 */
[----:B------:R-:W1:Y:S01]  /*6660*/  LDC R21, c[0x0][0x148] ;  /* 0x00005200ff157b82 */ /* 0x000e620000000800 */
[----:B------:R3:W0:Y:S01]  /*6670*/  F2I.U32.TRUNC.NTZ R14, R6 ;  /* 0x00000006000e7305 */ /* 0x000622000020f000 */
[-CC-:B--2---:R-:W-:Y:S02]  /*6680*/  SHF.R.U64 R13, R10, R8.reuse, R3.reuse ;  /* 0x000000080a0d7219 */ /* 0x184fe40000001203 */
[----:B------:R-:W-:-:S04]  /*6690*/  SHF.R.U32.HI R0, RZ, R8, R3 ;  /* 0x00000008ff007219 */ /* 0x000fc80000011603 */
[----:B-----5:R-:W2:Y:S01]  /*66a0*/  LDC R24, c[0x0][0x648] ;  /* 0x00019200ff187b82 */ /* 0x020ea20000000800 */
[-CC-:B----4-:R-:W-:Y:S02]  /*66b0*/  SHF.R.U64 R15, R13, R11.reuse, R0.reuse ;  /* 0x0000000b0d0f7219 */ /* 0x190fe40000001200 */
[----:B------:R-:W-:-:S03]  /*66c0*/  SHF.R.U32.HI R5, RZ, R11, R0 ;  /* 0x0000000bff057219 */ /* 0x000fc60000011600 */
[----:B------:R-:W-:Y:S02]  /*66d0*/  IMAD.MOV.U32 R4, RZ, RZ, R15 ;  /* 0x000000ffff047224 */ /* 0x000fe400078e000f */
[----:B------:R-:W4:Y:S01]  /*66e0*/  LDC R28, c[0x0][0x638] ;  /* 0x00018e00ff1c7b82 */ /* 0x000f220000000800 */
[----:B0-----:R-:W-:-:S07]  /*66f0*/  IMAD R25, R9, R7, R12 ;  /* 0x0000000709197224 */ /* 0x001fce00078e020c */
[----:B------:R-:W0:Y:S08]  /*6700*/  LDC R29, c[0x0][0x610] ;  /* 0x00018400ff1d7b82 */ /* 0x000e300000000800 */
[----:B------:R-:W0:Y:S01]  /*6710*/  LDC R30, c[0x0][0x600] ;  /* 0x00018000ff1e7b82 */ /* 0x000e220000000800 */
[----:B-123--:R-:W-:Y:S05]  /*6720*/  @!P0 BRA `(.L_x_157) ;  /* 0x0000000000288947 */ /* 0x00efea0003800000 */
        /* <DEDUP_REMOVED lines=10> */
.L_x_157:
[----:B------:R-:W-:Y:S01]  /*67d0*/  ISETP.NE.AND P0, PT, R2, 0x1, PT ;  /* 0x000000010200780c */ /* 0x000fe20003f05270 */
[----:B------:R-:W-:Y:S01]  /*67e0*/  IMAD.MOV R14, RZ, RZ, -R14 ;  /* 0x000000ffff0e7224 */ /* 0x000fe200078e0a0e */
[----:B------:R-:W-:Y:S02]  /*67f0*/  SHF.R.U64 R0, R4, R24, R5 ;  /* 0x0000001804007219 */ /* 0x000fe40000001205 */
[----:B------:R-:W-:Y:S02]  /*6800*/  LOP3.LUT R3, R13, R96, RZ, 0xc0, !PT ;  /* 0x000000600d037212 */ /* 0x000fe400078ec0ff */
[----:B------:R-:W-:Y:S01]  /*6810*/  LOP3.LUT R10, R10, R95, RZ, 0xc0, !PT ;  /* 0x0000005f0a0a7212 */ /* 0x000fe200078ec0ff */
[----:B------:R-:W-:Y:S02]  /*6820*/  IMAD.MOV R4, RZ, RZ, -R0 ;  /* 0x000000ffff047224 */ /* 0x000fe400078e0a00 */
[----:B------:R-:W-:Y:S02]  /*6830*/  IMAD R0, R90, R0, R3 ;  /* 0x000000005a007224 */ /* 0x000fe400078e0203 */
[----:B----4-:R-:W-:-:S02]  /*6840*/  IMAD R3, R4, R28, R15 ;  /* 0x0000001c04037224 */ /* 0x010fc400078e020f */
[----:B------:R-:W-:Y:S02]  /*6850*/  @P0 IMAD R25, R21, R14, R20 ;  /* 0x0000000e15190224 */ /* 0x000fe400078e0214 */
[----:B0-----:R-:W-:Y:S02]  /*6860*/  IMAD R5, R3, R30, R10 ;  /* 0x0000001e03057224 */ /* 0x001fe400078e020a */
[----:B------:R-:W-:Y:S02]  /*6870*/  IMAD R0, R0, R29, R25 ;  /* 0x0000001d00007224 */ /* 0x000fe400078e0219 */
[----:B------:R-:W-:-:S03]  /*6880*/  IMAD.MOV.U32 R4, RZ, RZ, 0x1 ;  /* 0x00000001ff047424 */ /* 0x000fc600078e00ff */
[----:B------:R-:W-:Y:S02]  /*6890*/  SEL R100, R5, R0, !P0 ;  /* 0x0000000005647207 */ /* 0x000fe40004000000 */
[----:B------:R-:W-:Y:S02]  /*68a0*/  PRMT R3, R4, 0x7610, R3 ;  /* 0x0000761004037816 */ /* 0x000fe40000000003 */
[----:B------:R-:W-:-:S07]  /*68b0*/  SEL R0, R0, R5, !P0 ;  /* 0x0000000500007207 */ /* 0x000fce0004000000 */
.L_x_155:
[----:B------:R-:W-:Y:S01]  /*68c0*/  UIMAD.WIDE.U32 UR4, UR42, 0x24924925, URZ ;  /* 0x249249252a0478a5 */ /* 0x000fe2000f8e003f */
[----:B------:R-:W-:Y:S01]  /*68d0*/  LOP3.LUT P0, RZ, R3, 0xff, RZ, 0xc0, !PT ;  /* 0x000000ff03ff7812 */ /* 0x000fe2000780c0ff */
[----:B------:R-:W-:Y:S02]  /*68e0*/  IMAD.MOV.U32 R101, RZ, RZ, R0 ;  /* 0x000000ffff657224 */ /* 0x000fe400078e0000 */
[----:B------:R-:W-:-:S04]  /*68f0*/  UIADD3 UR4, UR42, -UR5, URZ ;  /* 0x800000052a047290 */ /* 0x000fc8000fffe03f */
[----:B------:R-:W-:-:S04]  /*6900*/  ULEA.HI UR4, UR4, UR5, URZ, 0x1f ;  /* 0x0000000504047291 */ /* 0x000fc8000f8ff83f */
[----:B------:R-:W-:-:S04]  /*6910*/  USHF.R.U32.HI UR4, URZ, 0x2, UR4 ;  /* 0x000000023f047899 */ /* 0x000fc80008011604 */
[----:B------:R-:W-:Y:S01]  /*6920*/  UIMAD UR42, UR4, -0x7, UR42 ;  /* 0xfffffff9042a78a4 */ /* 0x000fe2000f8e022a */
[----:B------:R-:W-:Y:S11]  /*6930*/  @P0 BRA `(.L_x_158) ;  /* 0xffffffa800380947 */ /* 0x000ff6000383ffff */
[----:B------:R-:W-:Y:S05]  /*6940*/  EXIT ;  /* 0x000000000000794d */ /* 0x000fea0003800000 */
.L_x_3:
        /* <DEDUP_REMOVED lines=26> */
.L_x_160:
[--C-:B------:R-:W-:Y:S01]  /*6af0*/  SHF.R.U64 R14, R12, R20, R13.reuse ;  /* 0x000000140c0e7219 */ /* 0x100fe2000000120d */
[----:B------:R-:W0:Y:S01]  /*6b00*/  LDC R24, c[0x0][0x618] ;  /* 0x00018600ff187b82 */ /* 0x000e220000000800 */
[----:B------:R-:W-:Y:S01]  /*6b10*/  I2FP.F32.U32 R8, R6 ;  /* 0x0000000600087245 */ /* 0x000fe20000201000 */
[----:B------:R-:W-:Y:S01]  /*6b20*/  ULDC UR4, c[0x0][0x150] ;  /* 0x0000540000047ab9 */ /* 0x000fe20000000800 */
[----:B------:R-:W-:Y:S02]  /*6b30*/  SHF.R.U32.HI R7, RZ, R20, R13 ;  /* 0x00000014ff077219 */ /* 0x000fe4000001160d */
[----:B------:R-:W-:Y:S01]  /*6b40*/  IADD3 R11, P0, RZ, -R14, RZ ;  /* 0x8000000eff0b7210 */ /* 0x000fe20007f1e0ff */
[----:B------:R-:W-:Y:S01]  /*6b50*/  FMUL R13, R8, UR4 ;  /* 0x00000004080d7c20 */ /* 0x000fe20008400000 */
[----:B------:R-:W-:Y:S01]  /*6b60*/  ULDC UR4, c[0x0][0x154] ;  /* 0x0000550000047ab9 */ /* 0x000fe20000000800 */
[----:B------:R-:W1:Y:S02]  /*6b70*/  LDC.64 R26, c[0x0][0x640] ;  /* 0x00019000ff1a7b82 */ /* 0x000e640000000a00 */
[----:B------:R-:W-:-:S02]  /*6b80*/  IMAD.X R7, RZ, RZ, ~R7, P0 ;  /* 0x000000ffff077224 */ /* 0x000fc400000e0e07 */
[----:B------:R-:W2:Y:S01]  /*6b90*/  F2I.U32.TRUNC.NTZ R13, R13 ;  /* 0x0000000d000d7305 */ /* 0x000ea2000020f000 */
[----:B------:R-:W-:-:S03]  /*6ba0*/  IMAD.WIDE.U32 R8, R11, R22, R16 ;  /* 0x000000160b087225 */ /* 0x000fc600078e0010 */
[----:B------:R-:W3:Y:S01]  /*6bb0*/  LDC R15, c[0x0][0x144] ;  /* 0x00005100ff0f7b82 */ /* 0x000ee20000000800 */
[----:B------:R-:W-:-:S04]  /*6bc0*/  IMAD R10, R7, R22, RZ ;  /* 0x00000016070a7224 */ /* 0x000fc800078e02ff */
[----:B------:R-:W-:Y:S02]  /*6bd0*/  IMAD R7, R11, R23, R10 ;  /* 0x000000170b077224 */ /* 0x000fe400078e020a */
[----:B------:R-:W-:Y:S01]  /*6be0*/  IMAD.MOV.U32 R10, RZ, RZ, -0x1 ;  /* 0xffffffffff0a7424 */ /* 0x000fe200078e00ff */
[----:B------:R-:W4:Y:S01]  /*6bf0*/  LDC R20, c[0x0][0x608] ;  /* 0x00018200ff147b82 */ /* 0x000f220000000800 */
[----:B------:R-:W-:Y:S01]  /*6c00*/  IMAD.IADD R7, R9, 0x1, R7 ;  /* 0x0000000109077824 */ /* 0x000fe200078e0207 */
[----:B------:R-:W-:-:S04]  /*6c10*/  I2FP.F32.U32 R9, R5 ;  /* 0x0000000500097245 */ /* 0x000fc80000201000 */
[-C--:B0-----:R-:W-:Y:S01]  /*6c20*/  SHF.R.U64 R12, R8, R24.reuse, R7 ;  /* 0x00000018080c7219 */ /* 0x081fe20000001207 */
[----:B--2---:R-:W-:Y:S01]  /*6c30*/  IMAD.MOV R8, RZ, RZ, -R13 ;  /* 0x000000ffff087224 */ /* 0x004fe200078e0a0d */
[----:B------:R-:W0:Y:S01]  /*6c40*/  LDC R11, c[0x0][0x658] ;  /* 0x00019600ff0b7b82 */ /* 0x000e220000000800 */
[----:B-1----:R-:W-:Y:S01]  /*6c50*/  ISETP.NE.U32.AND P0, PT, R26, RZ, PT ;  /* 0x000000ff1a00720c */ /* 0x002fe20003f05070 */
[----:B------:R-:W-:Y:S01]  /*6c60*/  FMUL R9, R9, UR4 ;  /* 0x0000000409097c20 */ /* 0x000fe20008400000 */
[----:B------:R-:W-:Y:S02]  /*6c70*/  SHF.R.U32.HI R7, RZ, R24, R7 ;  /* 0x00000018ff077219 */ /* 0x000fe40000011607 */
[----:B------:R-:W-:-:S03]  /*6c80*/  ISETP.NE.AND.EX P0, PT, R27, RZ, PT, P0 ;  /* 0x000000ff1b00720c */ /* 0x000fc60003f05300 */
[----:B------:R-:W1:Y:S01]  /*6c90*/  LDC R22, c[0x0][0x148] ;  /* 0x00005200ff167b82 */ /* 0x000e620000000800 */
[----:B---3--:R-:W-:Y:S02]  /*6ca0*/  IMAD R23, R15, R8, R6 ;  /* 0x000000080f177224 */ /* 0x008fe400078e0206 */
[----:B------:R-:W-:-:S05]  /*6cb0*/  IMAD.MOV.U32 R8, RZ, RZ, 0x1 ;  /* 0x00000001ff087424 */ /* 0x000fca00078e00ff */
[----:B------:R-:W2:Y:S01]  /*6cc0*/  LDC R21, c[0x0][0x600] ;  /* 0x00018000ff157b82 */ /* 0x000ea20000000800 */
[-CC-:B----4-:R-:W-:Y:S02]  /*6cd0*/  SHF.R.U64 R15, R12, R20.reuse, R7.reuse ;  /* 0x000000140c0f7219 */ /* 0x190fe40000001207 */
[----:B------:R-:W-:Y:S02]  /*6ce0*/  SHF.R.U32.HI R6, RZ, R20, R7 ;  /* 0x00000014ff067219 */ /* 0x000fe40000011607 */
[----:B------:R3:W4:Y:S03]  /*6cf0*/  F2I.U32.TRUNC.NTZ R20, R9 ;  /* 0x0000000900147305 */ /* 0x000726000020f000 */
[----:B------:R-:W1:Y:S01]  /*6d00*/  LDC R25, c[0x0][0x648] ;  /* 0x00019200ff197b82 */ /* 0x000e620000000800 */
[-C--:B0-----:R-:W-:Y:S02]  /*6d10*/  SHF.R.U64 R19, R15, R11.reuse, R6 ;  /* 0x0000000b0f137219 */ /* 0x081fe40000001206 */
[----:B------:R-:W-:-:S02]  /*6d20*/  SHF.L.U32 R10, R10, R11, RZ ;  /* 0x0000000b0a0a7219 */ /* 0x000fc400000006ff */
[-C--:B------:R-:W-:Y:S01]  /*6d30*/  SHF.R.U32.HI R7, RZ, R11.reuse, R6 ;  /* 0x0000000bff077219 */ /* 0x080fe20000011606 */
[----:B------:R-:W-:Y:S01]  /*6d40*/  IMAD.MOV.U32 R6, RZ, RZ, R19 ;  /* 0x000000ffff067224 */ /* 0x000fe200078e0013 */
[----:B------:R-:W-:Y:S01]  /*6d50*/  SHF.L.U32 R24, R8, R11, RZ ;  /* 0x0000000b08187219 */ /* 0x000fe200000006ff */
[----:B------:R-:W0:Y:S01]  /*6d60*/  LDC R28, c[0x0][0x638] ;  /* 0x00018e00ff1c7b82 */ /* 0x000e220000000800 */
[----:B------:R-:W-:-:S07]  /*6d70*/  LOP3.LUT R30, RZ, R10, RZ, 0x33, !PT ;  /* 0x0000000aff1e7212 */ /* 0x000fce00078e33ff */
[----:B------:R-:W0:Y:S01]  /*6d80*/  LDC R29, c[0x0][0x610] ;  /* 0x00018400ff1d7b82 */ /* 0x000e220000000800 */
[----:B---34-:R-:W-:Y:S05]  /*6d90*/  @!P0 BRA `(.L_x_161) ;  /* 0x0000000000288947 */ /* 0x018fea0003800000 */
[----:B------:R-:W3:Y:S02]  /*6da0*/  LDC R6, c[0x0][0x64c] ;  /* 0x00019300ff067b82 */ /* 0x000ee40000000800 */
[----:B---3--:R-:W-:-:S05]  /*6db0*/  IADD3 R11, P0, R19, R6, RZ ;  /* 0x00000006130b7210 */ /* 0x008fca0007f1e0ff */
        /* <DEDUP_REMOVED lines=8> */
.L_x_161:
[----:B------:R-:W-:Y:S01]  /*6e40*/  ISETP.NE.AND P0, PT, R2, 0x1, PT ;  /* 0x000000010200780c */ /* 0x000fe20003f05270 */
[----:B--2---:R-:W-:Y:S01]  /*6e50*/  VIADD R9, R21, 0xffffffff ;  /* 0xffffffff15097836 */ /* 0x004fe20000000000 */
[----:B-1----:R-:W-:Y:S01]  /*6e60*/  SHF.R.U64 R7, R6, R25, R7 ;  /* 0x0000001906077219 */ /* 0x002fe20000001207 */
[----:B------:R-:W-:Y:S01]  /*6e70*/  IMAD.MOV R20, RZ, RZ, -R20 ;  /* 0x000000ffff147224 */ /* 0x000fe200078e0a14 */
[----:B------:R-:W-:Y:S02]  /*6e80*/  LOP3.LUT R6, R15, R30, RZ, 0xc0, !PT ;  /* 0x0000001e0f067212 */ /* 0x000fe400078ec0ff */
[----:B------:R-:W-:Y:S01]  /*6e90*/  LOP3.LUT R12, R12, R9, RZ, 0xc0, !PT ;  /* 0x000000090c0c7212 */ /* 0x000fe200078ec0ff */
[----:B------:R-:W-:Y:S02]  /*6ea0*/  IMAD.MOV R8, RZ, RZ, -R7 ;  /* 0x000000ffff087224 */ /* 0x000fe400078e0a07 */
[----:B------:R-:W-:Y:S02]  /*6eb0*/  IMAD R6, R24, R7, R6 ;  /* 0x0000000718067224 */ /* 0x000fe400078e0206 */
[----:B------:R-:W-:-:S02]  /*6ec0*/  IMAD.MOV.U32 R9, RZ, RZ, 0x1 ;  /* 0x00000001ff097424 */ /* 0x000fc400078e00ff */
[----:B------:R-:W-:Y:S02]  /*6ed0*/  @P0 IMAD R23, R22, R20, R5 ;  /* 0x0000001416170224 */ /* 0x000fe400078e0205 */
[----:B0-----:R-:W-:Y:S02]  /*6ee0*/  IMAD R5, R8, R28, R19 ;  /* 0x0000001c08057224 */ /* 0x001fe400078e0213 */
[----:B------:R-:W-:Y:S02]  /*6ef0*/  IMAD R19, R6, R29, R23 ;  /* 0x0000001d06137224 */ /* 0x000fe400078e0217 */
[----:B------:R-:W-:Y:S02]  /*6f00*/  IMAD R6, R5, R21, R12 ;  /* 0x0000001505067224 */ /* 0x000fe400078e020c */
[----:B------:R-:W-:-:S03]  /*6f10*/  IMAD.MOV.U32 R8, RZ, RZ, R14 ;  /* 0x000000ffff087224 */ /* 0x000fc600078e000e */
[----:B------:R-:W-:Y:S02]  /*6f20*/  SEL R20, R6, R19, !P0 ;  /* 0x0000001306147207 */ /* 0x000fe40004000000 */
[----:B------:R-:W-:-:S07]  /*6f30*/  SEL R19, R19, R6, !P0 ;  /* 0x0000000613137207 */ /* 0x000fce0004000000 */
.L_x_159:
[----:B------:R-:W-:-:S08]  /*6f40*/  NOP ;  /* 0x0000000000007918 */ /* 0x000fd00000000000 */
[----:B------:R-:W0:-:S00]  /*6f50*/  USETMAXREG.DEALLOC.CTAPOOL 0x28 ;  /* 0x00000028000079c8 */ /* 0x000e0000080e0500 */
[----:B0-----:R-:W-:-:S13]  /*6f60*/  ISETP.NE.AND P0, PT, R0, RZ, PT ;  /* 0x000000ff0000720c */ /* 0x001fda0003f05270 */
[----:B------:R-:W-:Y:S05]  /*6f70*/  @P0 EXIT ;  /* 0x000000000000094d */ /* 0x000fea0003800000 */
[----:B------:R-:W-:Y:S01]  /*6f80*/  LOP3.LUT P0, RZ, R9, 0xff, RZ, 0xc0, !PT ;  /* 0x000000ff09ff7812 */ /* 0x000fe2000780c0ff */
[----:B------:R-:W-:Y:S02]  /*6f90*/  IMAD.MOV.U32 R0, RZ, RZ, 0x1 ;  /* 0x00000001ff007424 */ /* 0x000fe400078e00ff */
[----:B------:R-:W-:-:S10]  /*6fa0*/  IMAD.MOV.U32 R12, RZ, RZ, RZ ;  /* 0x000000ffff0c7224 */ /* 0x000fd400078e00ff */
[----:B------:R-:W-:Y:S05]  /*6fb0*/  @!P0 BRA `(.L_x_162) ;  /* 0x0000000c00448947 */ /* 0x000fea0003800000 */
[----:B------:R-:W0:Y:S01]  /*6fc0*/  LDC R0, c[0x0][0x28c] ;  /* 0x0000a300ff007b82 */ /* 0x000e220000000800 */
[----:B------:R-:W-:Y:S01]  /*6fd0*/  LOP3.LUT P0, RZ, R3, 0x1f, RZ, 0xc0, !PT ;  /* 0x0000001f03ff7812 */ /* 0x000fe2000780c0ff */
[----:B------:R-:W-:Y:S01]  /*6fe0*/  ULDC UR5, c[0x0][0x658] ;  /* 0x0001960000057ab9 */ /* 0x000fe20000000800 */
[----:B------:R-:W-:Y:S01]  /*6ff0*/  UMOV UR6, 0xffffffff ;  /* 0xffffffff00067882 */ /* 0x000fe20000000000 */
[----:B------:R-:W-:Y:S01]  /*7000*/  BSSY B0, `(.L_x_162) ;  /* 0x00000cc000007945 */ /* 0x000fe20003800000 */
[----:B------:R-:W-:Y:S01]  /*7010*/  USHF.L.U32 UR6, UR6, UR5, URZ ;  /* 0x0000000506067299 */ /* 0x000fe2000800063f */
[C---:B------:R-:W-:Y:S01]  /*7020*/  ISETP.NE.AND P2, PT, R4.reuse, RZ, PT ;  /* 0x000000ff0400720c */ /* 0x040fe20003f45270 */
[----:B------:R-:W-:Y:S01]  /*7030*/  UMOV UR7, 0x1 ;  /* 0x0000000100077882 */ /* 0x000fe20000000000 */
[----:B------:R-:W-:Y:S01]  /*7040*/  ISETP.NE.OR P0, PT, R4, RZ, !P0 ;  /* 0x000000ff0400720c */ /* 0x000fe20004705670 */
[----:B------:R-:W-:Y:S01]  /*7050*/  IMAD.MOV.U32 R13, RZ, RZ, 0x1 ;  /* 0x00000001ff0d7424 */ /* 0x000fe200078e00ff */
[----:B------:R-:W-:Y:S01]  /*7060*/  LOP3.LUT R11, R18, 0x2, RZ, 0xfc, !PT ;  /* 0x00000002120b7812 */ /* 0x000fe200078efcff */
[----:B------:R-:W-:Y:S01]  /*7070*/  IMAD.MOV.U32 R12, RZ, RZ, RZ ;  /* 0x000000ffff0c7224 */ /* 0x000fe200078e00ff */
[----:B------:R-:W-:Y:S01]  /*7080*/  ULDC UR4, c[0x0][0x600] ;  /* 0x0001800000047ab9 */ /* 0x000fe20000000800 */
[----:B------:R-:W-:-:S02]  /*7090*/  USHF.L.U32 UR13, UR7, UR5, URZ ;  /* 0x00000005070d7299 */ /* 0x000fc4000800063f */
[----:B------:R-:W-:Y:S02]  /*70a0*/  UIADD3 UR4, UR4, -0x1, URZ ;  /* 0xffffffff04047890 */ /* 0x000fe4000fffe03f */
[----:B------:R-:W-:Y:S01]  /*70b0*/  ULOP3.LUT UR5, URZ, UR6, URZ, 0x33, !UPT ;  /* 0x000000063f057292 */ /* 0x000fe2000f8e333f */
[----:B------:R-:W-:Y:S01]  /*70c0*/  ULDC.64 UR22, c[0x0][0x198] ;  /* 0x0000660000167ab9 */ /* 0x000fe20000000a00 */
[----:B0-----:R-:W-:-:S05]  /*70d0*/  VIADD R0, R0, 0x7f ;  /* 0x0000007f00007836 */ /* 0x001fca0000000000 */
[----:B------:R-:W-:-:S04]  /*70e0*/  SHF.R.S32.HI R3, RZ, 0x1f, R0 ;  /* 0x0000001fff037819 */ /* 0x000fc80000011400 */
[----:B------:R-:W-:Y:S01]  /*70f0*/  LEA.HI R3, R3, R0, RZ, 0x7 ;  /* 0x0000000003037211 */ /* 0x000fe200078f38ff */
[----:B------:R-:W-:-:S03]  /*7100*/  IMAD.MOV.U32 R0, RZ, RZ, 0x1 ;  /* 0x00000001ff007424 */ /* 0x000fc600078e00ff */
[----:B------:R-:W-:-:S05]  /*7110*/  SHF.R.S32.HI R3, RZ, 0x7, R3 ;  /* 0x00000007ff037819 */ /* 0x000fca0000011403 */
[----:B------:R-:W-:-:S07]  /*7120*/  VIADD R10, R3, 0x1 ;  /* 0x00000001030a7836 */ /* 0x000fce0000000000 */
.L_x_174:
[----:B------:R-:W-:-:S03]  /*7130*/  UMOV UR6, 0xffffffff ;  /* 0xffffffff00067882 */ /* 0x000fc60000000000 */
[----:B------:R-:W-:Y:S05]  /*7140*/  BRA.DIV UR6, `(.L_x_163) ;  /* 0x0000001206387947 */ /* 0x000fea000b800000 */
[----:B------:R-:W-:-:S13]  /*7150*/  ELECT P6, URZ, PT ;  /* 0x00000000003f782f */ /* 0x000fda00038c0000 */
.L_x_188:
[----:B------:R-:W0:Y:S01]  /*7160*/  LDC R4, c[0x0][0x28c] ;  /* 0x0000a300ff047b82 */ /* 0x000e220000000800 */
[----:B------:R-:W-:Y:S01]  /*7170*/  BSSY B1, `(.L_x_164) ;  /* 0x0000041000017945 */ /* 0x000fe20003800000 */
[----:B0-----:R-:W-:-:S13]  /*7180*/  ISETP.LT.OR P6, PT, R4, 0x1, !P6 ;  /* 0x000000010400780c */ /* 0x001fda00077c1670 */
[----:B------:R-:W-:Y:S05]  /*7190*/  @P6 BRA `(.L_x_165) ;  /* 0x0000000000f86947 */ /* 0x000fea0003800000 */
[----:B------:R-:W-:Y:S02]  /*71a0*/  IMAD.SHL.U32 R19, R19, 0x80, RZ ;  /* 0x0000008013137824 */ /* 0x000fe400078e00ff */
[----:B------:R-:W-:Y:S02]  /*71b0*/  IMAD.SHL.U32 R20, R20, 0x80, RZ ;  /* 0x0000008014147824 */ /* 0x000fe400078e00ff */
[----:B------:R-:W-:Y:S02]  /*71c0*/  IMAD.MOV.U32 R21, RZ, RZ, RZ ;  /* 0x000000ffff157224 */ /* 0x000fe400078e00ff */
[----:B------:R-:W-:Y:S02]  /*71d0*/  IMAD.MOV.U32 R4, RZ, RZ, R10 ;  /* 0x000000ffff047224 */ /* 0x000fe400078e000a */
[----:B------:R-:W-:Y:S02]  /*71e0*/  IMAD.MOV.U32 R5, RZ, RZ, R0 ;  /* 0x000000ffff057224 */ /* 0x000fe400078e0000 */
[----:B------:R-:W-:-:S07]  /*71f0*/  IMAD.MOV.U32 R6, RZ, RZ, R12 ;  /* 0x000000ffff067224 */ /* 0x000fce00078e000c */
.L_x_169:
[----:B------:R-:W0:Y:S01]  /*7200*/  S2R R14, SR_CgaCtaId ;  /* 0x00000000000e7919 */ /* 0x000e220000008800 */
[----:B------:R-:W-:Y:S01]  /*7210*/  MOV R7, 0x400 ;  /* 0x0000040000077802 */ /* 0x000fe20000000f00 */
[----:B------:R-:W1:Y:S03]  /*7220*/  @!P2 LDC R9, c[0x0][0x500] ;  /* 0x00014000ff09ab82 */ /* 0x000e660000000800 */
[----:B0-----:R-:W-:Y:S02]  /*7230*/  LEA R15, R14, R7, 0x18 ;  /* 0x000000070e0f7211 */ /* 0x001fe400078ec0ff */
[----:B------:R-:W-:-:S03]  /*7240*/  SHF.L.U32 R7, R5, 0x1f, RZ ;  /* 0x0000001f05077819 */ /* 0x000fc600000006ff */
[----:B------:R-:W-:-:S04]  /*7250*/  IMAD R14, R6, 0x8, R15 ;  /* 0x00000008060e7824 */ /* 0x000fc800078e020f */
[----:B------:R-:W0:Y:S02]  /*7260*/  SYNCS.PHASECHK.TRANS64.TRYWAIT P1, [R14+URZ+0x38], R7 ;  /* 0x000038070e0075a7 */ /* 0x000e24000802017f */
[----:B01----:R-:W-:Y:S05]  /*7270*/  @!P1 BRA `(.L_x_166) ;  /* 0x00000010000c9947 */ /* 0x003fea0003800000 */
.L_x_189:
[----:B0-----:R-:W-:Y:S01]  /*7280*/  PRMT R7, R11, 0x9910, RZ ;  /* 0x000099100b077816 */ /* 0x001fe200000000ff */
[----:B------:R0:W-:Y:S03]  /*7290*/  @!P2 SYNCS.ARRIVE.TRANS64 RZ, [R14+URZ], R9 ;  /* 0x000000090effa9a7 */ /* 0x0001e6000800003f */
[----:B------:R-:W-:-:S13]  /*72a0*/  ISETP.NE.AND P1, PT, R7, 0x2, PT ;  /* 0x000000020700780c */ /* 0x000fda0003f25270 */
[----:B0-----:R-:W-:Y:S05]  /*72b0*/  @P1 BRA `(.L_x_167) ;  /* 0x0000000000041947 */ /* 0x001fea0003800000 */
[----:B------:R-:W-:Y:S01]  /*72c0*/  BPT.TRAP 0x1 ;  /* 0x000000040000795c */ /* 0x000fe20000300000 */
.L_x_167:
[----:B------:R-:W-:Y:S05]  /*72d0*/  @P0 BRA `(.L_x_168) ;  /* 0x0000000000040947 */ /* 0x000fea0003800000 */
[----:B------:R-:W-:Y:S01]  /*72e0*/  BPT.TRAP 0x1 ;  /* 0x000000040000795c */ /* 0x000fe20000300000 */
.L_x_168:
[----:B------:R-:W-:Y:S01]  /*72f0*/  IMAD R15, R6, 0x8000, R15 ;  /* 0x00008000060f7824 */ /* 0x000fe200078e020f */
[----:B------:R-:W-:Y:S01]  /*7300*/  R2UR UR34, R21 ;  /* 0x00000000152272ca */ /* 0x000fe200000e0000 */
[----:B------:R-:W-:Y:S01]  /*7310*/  VIADD R4, R4, 0xffffffff ;  /* 0xffffffff04047836 */ /* 0x000fe20000000000 */
[----:B------:R-:W-:Y:S01]  /*7320*/  R2UR UR33, R14 ;  /* 0x000000000e2172ca */ /* 0x000fe200000e0000 */
[----:B------:R-:W-:Y:S01]  /*7330*/  UIADD3 UR6, UP0, UR22, 0xf0, URZ ;  /* 0x000000f016067890 */ /* 0x000fe2000ff1e03f */
[----:B------:R-:W-:Y:S01]  /*7340*/  R2UR UR8, R15 ;  /* 0x000000000f0872ca */ /* 0x000fe200000e0000 */
[----:B------:R-:W-:Y:S01]  /*7350*/  UIADD3 UR30, UP1, UR22, 0x1f0, URZ ;  /* 0x000001f0161e7890 */ /* 0x000fe2000ff3e03f */
[----:B------:R-:W-:Y:S01]  /*7360*/  R2UR UR35, R19 ;  /* 0x00000000132372ca */ /* 0x000fe200000e0000 */
[----:B------:R-:W-:Y:S01]  /*7370*/  UIADD3.X UR7, URZ, UR23, URZ, UP0, !UPT ;  /* 0x000000173f077290 */ /* 0x000fe200087fe43f */
[----:B------:R-:W-:Y:S01]  /*7380*/  R2UR UR36, R8 ;  /* 0x00000000082472ca */ /* 0x000fe200000e0000 */
[----:B------:R-:W-:Y:S01]  /*7390*/  UIADD3.X UR31, URZ, UR23, URZ, UP1, !UPT ;  /* 0x000000173f1f7290 */ /* 0x000fe20008ffe43f */
[----:B------:R-:W-:Y:S01]  /*73a0*/  R2UR UR19, R20 ;  /* 0x00000000141372ca */ /* 0x000fe200000e0000 */
[----:B------:R-:W-:Y:S01]  /*73b0*/  VIADD R6, R6, 0x1 ;  /* 0x0000000106067836 */ /* 0x000fe20000000000 */
[----:B------:R-:W-:Y:S01]  /*73c0*/  ISETP.GT.AND P3, PT, R4, 0x1, PT ;  /* 0x000000010400780c */ /* 0x000fe20003f64270 */
[----:B------:R-:W-:Y:S01]  /*73d0*/  UIADD3 UR26, UR34, 0x40, URZ ;  /* 0x00000040221a7890 */ /* 0x000fe2000fffe03f */
[----:B------:R-:W-:Y:S01]  /*73e0*/  VIADD R21, R21, 0x80 ;  /* 0x0000008015157836 */ /* 0x000fe20000000000 */
[----:B------:R-:W-:Y:S01]  /*73f0*/  UMOV UR14, 0x0 ;  /* 0x00000000000e7882 */ /* 0x000fe20000000000 */
[----:B------:R-:W-:Y:S01]  /*7400*/  UMOV UR15, 0x10000000 ;  /* 0x10000000000f7882 */ /* 0x000fe20000000000 */
[----:B------:R-:W-:Y:S01]  /*7410*/  UIADD3 UR32, UR8, 0x180, URZ ;  /* 0x0000018008207890 */ /* 0x000fe2000fffe03f */
[----:B------:R-:W-:Y:S01]  /*7420*/  ISETP.NE.AND P1, PT, R6, 0x7, PT ;  /* 0x000000070600780c */ /* 0x000fe20003f25270 */
[----:B------:R-:W-:-:S02]  /*7430*/  UIADD3 UR24, UR8, 0x4180, URZ ;  /* 0x0000418008187890 */ /* 0x000fc4000fffe03f */
[----:B------:R-:W-:Y:S01]  /*7440*/  UIADD3 UR16, UR8, 0x38180, URZ ;  /* 0x0003818008107890 */ /* 0x000fe2000fffe03f */
[----:B------:R-:W-:Y:S01]  /*7450*/  SEL R14, RZ, 0x1, P1 ;  /* 0x00000001ff0e7807 */ /* 0x000fe20000800000 */
[----:B------:R-:W-:Y:S01]  /*7460*/  UIADD3 UR8, UR8, 0x3c180, URZ ;  /* 0x0003c18008087890 */ /* 0x000fe2000fffe03f */
[----:B------:R-:W-:Y:S01]  /*7470*/  SEL R6, R6, RZ, P1 ;  /* 0x000000ff06067207 */ /* 0x000fe20000800000 */
[----:B------:R-:W-:Y:S01]  /*7480*/  UMOV UR25, UR33 ;  /* 0x0000002100197c82 */ /* 0x000fe20008000000 */
[----:B------:R-:W-:Y:S01]  /*7490*/  UMOV UR27, UR35 ;  /* 0x00000023001b7c82 */ /* 0x000fe20008000000 */
[----:B------:R-:W-:Y:S01]  /*74a0*/  UMOV UR28, UR36 ;  /* 0x00000024001c7c82 */ /* 0x000fe20008000000 */
[----:B------:R-:W-:Y:S01]  /*74b0*/  UMOV UR17, UR33 ;  /* 0x0000002100117c82 */ /* 0x000fe20008000000 */
[----:B------:R-:W-:Y:S01]  /*74c0*/  UMOV UR18, UR34 ;  /* 0x0000002200127c82 */ /* 0x000fe20008000000 */
[----:B------:R-:W-:Y:S01]  /*74d0*/  UMOV UR20, UR36 ;  /* 0x0000002400147c82 */ /* 0x000fe20008000000 */
[----:B------:R0:W-:Y:S01]  /*74e0*/  UTMALDG.3D [UR32], [UR6], desc[UR14] ;  /* 0x00000e20060075b4 */ /* 0x0001e20008011000 */
[----:B------:R-:W-:Y:S01]  /*74f0*/  UMOV UR9, UR33 ;  /* 0x0000002100097c82 */ /* 0x000fe20008000000 */
[----:B------:R-:W-:Y:S01]  /*7500*/  UMOV UR11, UR19 ;  /* 0x00000013000b7c82 */ /* 0x000fe20008000000 */
[----:B------:R-:W-:Y:S01]  /*7510*/  UMOV UR12, UR36 ;  /* 0x00000024000c7c82 */ /* 0x000fe20008000000 */
[----:B------:R-:W-:Y:S01]  /*7520*/  UMOV UR10, UR26 ;  /* 0x0000001a000a7c82 */ /* 0x000fe20008000000 */
[----:B------:R-:W-:Y:S01]  /*7530*/  LOP3.LUT R5, R5, R14, RZ, 0x3c, !PT ;  /* 0x0000000e05057212 */ /* 0x000fe200078e3cff */
[----:B------:R0:W-:Y:S01]  /*7540*/  UTMALDG.3D [UR24], [UR6], desc[UR14] ;  /* 0x00000e18060075b4 */ /* 0x0001e20008011000 */
[----:B------:R0:W-:Y:S01]  /*7550*/  UTMALDG.3D [UR16], [UR30], desc[UR14] ;  /* 0x00000e101e0075b4 */ /* 0x0001e20008011000 */
[----:B------:R0:W-:Y:S02]  /*7560*/  UTMALDG.3D [UR8], [UR30], desc[UR14] ;  /* 0x00000e081e0075b4 */ /* 0x0001e40008011000 */
[----:B0-----:R-:W-:Y:S05]  /*7570*/  @P3 BRA `(.L_x_169) ;  /* 0xfffffffc00203947 */ /* 0x001fea000383ffff */
.L_x_165:
[----:B------:R-:W-:Y:S05]  /*7580*/  BSYNC B1 ;  /* 0x0000000000017941 */ /* 0x000fea0003800000 */
.L_x_164:
[----:B------:R-:W-:Y:S01]  /*7590*/  LOP3.LUT P4, RZ, R13, 0xff, RZ, 0xc0, !PT ;  /* 0x000000ff0dff7812 */ /* 0x000fe2000788c0ff */
[C---:B------:R-:W-:Y:S01]  /*75a0*/  IMAD.IADD R12, R3.reuse, 0x1, R12 ;  /* 0x00000001030c7824 */ /* 0x040fe200078e020c */
[----:B------:R-:W-:Y:S01]  /*75b0*/  ULDC.64 UR6, c[0x0][0x650] ;  /* 0x0001940000067ab9 */ /* 0x000fe20000000a00 */
[C---:B------:R-:W-:Y:S01]  /*75c0*/  ISETP.GE.U32.AND P3, PT, R3.reuse, 0x7, PT ;  /* 0x000000070300780c */ /* 0x040fe20003f66070 */
[----:B------:R-:W-:Y:S01]  /*75d0*/  BSSY B1, `(.L_x_170) ;  /* 0x000006c000017945 */ /* 0x000fe20003800000 */
[C---:B------:R-:W-:Y:S01]  /*75e0*/  IMAD.WIDE.U32 R4, R12.reuse, 0x24924925, RZ ;  /* 0x249249250c047825 */ /* 0x040fe200078e00ff */
[C---:B------:R-:W-:Y:S02]  /*75f0*/  ISETP.GT.U32.AND P1, PT, R12.reuse, 0x6, PT ;  /* 0x000000060c00780c */ /* 0x040fe40003f24070 */
[----:B------:R-:W-:Y:S01]  /*7600*/  PRMT R13, RZ, 0x7610, R13 ;  /* 0x00007610ff0d7816 */ /* 0x000fe2000000000d */
[----:B------:R-:W-:Y:S01]  /*7610*/  IMAD.IADD R4, R12, 0x1, -R5 ;  /* 0x000000010c047824 */ /* 0x000fe200078e0a05 */
[----:B------:R-:W-:Y:S01]  /*7620*/  ISETP.LT.U32.AND P1, PT, R3, 0x7, P1 ;  /* 0x000000070300780c */ /* 0x000fe20000f21070 */
[----:B------:R-:W-:-:S02]  /*7630*/  IMAD.MOV.U32 R19, RZ, RZ, -0x1 ;  /* 0xffffffffff137424 */ /* 0x000fc400078e00ff */
[----:B------:R-:W0:Y:S01]  /*7640*/  @P4 S2R R7, SR_CgaCtaId ;  /* 0x0000000000074919 */ /* 0x000e220000008800 */
[----:B------:R-:W-:Y:S01]  /*7650*/  @P4 MOV R6, 0x400 ;  /* 0x0000040000064802 */ /* 0x000fe20000000f00 */
[----:B------:R-:W-:Y:S01]  /*7660*/  IMAD.MOV.U32 R20, RZ, RZ, -0x1 ;  /* 0xffffffffff147424 */ /* 0x000fe200078e00ff */
[----:B------:R-:W-:Y:S01]  /*7670*/  LEA.HI R4, R4, R5, RZ, 0x1f ;  /* 0x0000000504047211 */ /* 0x000fe200078ff8ff */
[----:B------:R-:W-:-:S03]  /*7680*/  IMAD.MOV.U32 R8, RZ, RZ, -0x1 ;  /* 0xffffffffff087424 */ /* 0x000fc600078e00ff */
[--C-:B------:R-:W-:Y:S02]  /*7690*/  SHF.R.U32.HI R5, RZ, 0x2, R4.reuse ;  /* 0x00000002ff057819 */ /* 0x100fe40000011604 */
[----:B------:R-:W-:-:S03]  /*76a0*/  PRMT R4, RZ, 0x7610, R4 ;  /* 0x00007610ff047816 */ /* 0x000fc60000000004 */
[----:B------:R-:W-:Y:S01]  /*76b0*/  IMAD R12, R5, -0x7, R12 ;  /* 0xfffffff9050c7824 */ /* 0x000fe200078e020c */
[----:B0-----:R-:W-:Y:S02]  /*76c0*/  @P4 LEA R6, R7, R6, 0x18 ;  /* 0x0000000607064211 */ /* 0x001fe400078ec0ff */
[----:B------:R-:W-:Y:S02]  /*76d0*/  SEL R7, RZ, 0x1, !P1 ;  /* 0x00000001ff077807 */ /* 0x000fe40004800000 */
[----:B------:R-:W-:Y:S01]  /*76e0*/  IADD3 R16, P1, R16, UR38, RZ ;  /* 0x0000002610107c10 */ /* 0x000fe2000ff3e0ff */
[----:B------:R0:W-:Y:S01]  /*76f0*/  @P4 SYNCS.ARRIVE.TRANS64.A1T0 RZ, [R6+URZ+0x88], RZ ;  /* 0x000088ff06ff49a7 */ /* 0x0001e2000810003f */
[----:B------:R-:W-:Y:S02]  /*7700*/  LOP3.LUT R0, R0, R7, RZ, 0x3c, !PT ;  /* 0x0000000700007212 */ /* 0x000fe400078e3cff */
[----:B------:R-:W-:Y:S02]  /*7710*/  IADD3.X R17, R17, UR41, RZ, P1, !PT ;  /* 0x0000002911117c10 */ /* 0x000fe40008ffe4ff */
[----:B------:R-:W-:-:S02]  /*7720*/  ISETP.GE.U32.AND P1, PT, R16, UR6, PT ;  /* 0x0000000610007c0c */ /* 0x000fc4000bf26070 */
[----:B------:R-:W-:Y:S02]  /*7730*/  @P3 LOP3.LUT R0, R0, 0x1, R5, 0x78, !PT ;  /* 0x0000000100003812 */ /* 0x000fe400078e7805 */
[----:B------:R-:W-:-:S13]  /*7740*/  ISETP.GE.U32.AND.EX P1, PT, R17, UR7, PT, P1 ;  /* 0x0000000711007c0c */ /* 0x000fda000bf26110 */
[----:B0-----:R-:W-:Y:S05]  /*7750*/  @P1 BRA `(.L_x_171) ;  /* 0x00000004004c1947 */ /* 0x001fea0003800000 */
[----:B------:R-:W-:Y:S01]  /*7760*/  ULDC.64 UR6, c[0x0][0x628] ;  /* 0x00018a0000067ab9 */ /* 0x000fe20000000a00 */
[----:B------:R-:W0:Y:S01]  /*7770*/  S2R R15, SR_CTAID.X ;  /* 0x00000000000f7919 */ /* 0x000e220000002500 */
[----:B------:R-:W-:Y:S01]  /*7780*/  ISETP.NE.U32.AND P1, PT, RZ, UR6, PT ;  /* 0x00000006ff007c0c */ /* 0x000fe2000bf25070 */
[----:B------:R-:W-:Y:S01]  /*7790*/  ULDC UR9, c[0x0][0x630] ;  /* 0x00018c0000097ab9 */ /* 0x000fe20000000800 */
[----:B------:R-:W-:Y:S01]  /*77a0*/  IMAD.MOV.U32 R4, RZ, RZ, R16 ;  /* 0x000000ffff047224 */ /* 0x000fe200078e0010 */
[----:B------:R-:W1:Y:S01]  /*77b0*/  S2R R14, SR_CTAID.Y ;  /* 0x00000000000e7919 */ /* 0x000e620000002600 */
[----:B------:R-:W-:Y:S01]  /*77c0*/  ISETP.NE.AND.EX P1, PT, RZ, UR7, PT, P1 ;  /* 0x00000007ff007c0c */ /* 0x000fe2000bf25310 */
[----:B------:R-:W-:-:S12]  /*77d0*/  IMAD.MOV.U32 R5, RZ, RZ, R17 ;  /* 0x000000ffff057224 */ /* 0x000fd800078e0011 */
[----:B------:R-:W-:Y:S05]  /*77e0*/  @!P1 BRA `(.L_x_172) ;  /* 0x0000000000289947 */ /* 0x000fea0003800000 */
[----:B------:R-:W-:Y:S02]  /*77f0*/  ULDC UR8, c[0x0][0x634] ;  /* 0x00018d0000087ab9 */ /* 0x000fe40000000800 */
[----:B------:R-:W-:-:S05]  /*7800*/  IADD3 R9, P1, R16, UR8, RZ ;  /* 0x0000000810097c10 */ /* 0x000fca000ff3e0ff */
[----:B------:R-:W-:-:S04]  /*7810*/  IMAD.X R19, RZ, RZ, R17, P1 ;  /* 0x000000ffff137224 */ /* 0x000fc800008e0611 */
[----:B------:R-:W-:-:S04]  /*7820*/  IMAD.WIDE.U32 R6, R19, UR6, RZ ;  /* 0x0000000613067c25 */ /* 0x000fc8000f8e00ff */
[----:B------:R-:W-:-:S04]  /*7830*/  IMAD.WIDE.U32 R6, P1, R9, UR7, R6 ;  /* 0x0000000709067c25 */ /* 0x000fc8000f820006 */
[----:B------:R-:W-:-:S04]  /*7840*/  IMAD.WIDE.U32 R8, R9, UR6, RZ ;  /* 0x0000000609087c25 */ /* 0x000fc8000f8e00ff */
[----:B------:R-:W-:Y:S01]  /*7850*/  IMAD.X R5, RZ, RZ, RZ, P1 ;  /* 0x000000ffff057224 */ /* 0x000fe200008e06ff */
[----:B------:R-:W-:Y:S01]  /*7860*/  IADD3 RZ, P1, R9, R6, RZ ;  /* 0x0000000609ff7210 */ /* 0x000fe20007f3e0ff */
[----:B------:R-:W-:-:S04]  /*7870*/  IMAD.MOV.U32 R4, RZ, RZ, R7 ;  /* 0x000000ffff047224 */ /* 0x000fc800078e0007 */
[----:B------:R-:W-:-:S08]  /*7880*/  IMAD.WIDE.U32.X R4, R19, UR7, R4, P1 ;  /* 0x0000000713047c25 */ /* 0x000fd000088e0404 */
.L_x_172:
[--C-:B------:R-:W-:Y:S01]  /*7890*/  SHF.R.U64 R8, R4, UR9, R5.reuse ;  /* 0x0000000904087c19 */ /* 0x100fe20008001205 */
[----:B------:R-:W-:Y:S01]  /*78a0*/  ULDC.64 UR6, c[0x0][0x620] ;  /* 0x0001880000067ab9 */ /* 0x000fe20000000a00 */
[----:B------:R-:W-:Y:S01]  /*78b0*/  SHF.R.U32.HI R4, RZ, UR9, R5 ;  /* 0x00000009ff047c19 */ /* 0x000fe20008011605 */
[----:B------:R-:W2:Y:S01]  /*78c0*/  LDC R24, c[0x0][0x144] ;  /* 0x00005100ff187b82 */ /* 0x000ea20000000800 */
[----:B------:R-:W-:Y:S01]  /*78d0*/  IADD3 R7, P1, RZ, -R8, RZ ;  /* 0x80000008ff077210 */ /* 0x000fe20007f3e0ff */
[----:B------:R-:W-:Y:S01]  /*78e0*/  ULDC.64 UR10, c[0x0][0x640] ;  /* 0x00019000000a7ab9 */ /* 0x000fe20000000a00 */
[----:B0-----:R-:W-:Y:S01]  /*78f0*/  I2FP.F32.U32 R9, R15 ;  /* 0x0000000f00097245 */ /* 0x001fe20000201000 */
[----:B------:R-:W-:Y:S02]  /*7900*/  ULDC UR8, c[0x0][0x608] ;  /* 0x0001820000087ab9 */ /* 0x000fe40000000800 */
[----:B------:R-:W-:Y:S01]  /*7910*/  IMAD.X R4, RZ, RZ, ~R4, P1 ;  /* 0x000000ffff047224 */ /* 0x000fe200008e0e04 */
[----:B------:R-:W-:Y:S01]  /*7920*/  ISETP.NE.U32.AND P1, PT, RZ, UR10, PT ;  /* 0x0000000aff007c0c */ /* 0x000fe2000bf25070 */
[----:B------:R-:W0:Y:S02]  /*7930*/  LDC R21, c[0x0][0x148] ;  /* 0x00005200ff157b82 */ /* 0x000e240000000800 */
[----:B------:R-:W-:Y:S01]  /*7940*/  IMAD R6, R4, UR6, RZ ;  /* 0x0000000604067c24 */ /* 0x000fe2000f8e02ff */
[----:B------:R-:W-:Y:S01]  /*7950*/  ISETP.NE.AND.EX P1, PT, RZ, UR11, PT, P1 ;  /* 0x0000000bff007c0c */ /* 0x000fe2000bf25310 */
[----:B------:R-:W-:Y:S01]  /*7960*/  IMAD.WIDE.U32 R4, R7, UR6, R16 ;  /* 0x0000000607047c25 */ /* 0x000fe2000f8e0010 */
[----:B------:R-:W-:-:S03]  /*7970*/  ULDC UR6, c[0x0][0x150] ;  /* 0x0000540000067ab9 */ /* 0x000fc60000000800 */
[----:B------:R-:W-:Y:S02]  /*7980*/  IMAD R7, R7, UR7, R6 ;  /* 0x0000000707077c24 */ /* 0x000fe4000f8e0206 */
[----:B------:R-:W-:Y:S01]  /*7990*/  FMUL R6, R9, UR6 ;  /* 0x0000000609067c20 */ /* 0x000fe20008400000 */
[----:B------:R-:W-:Y:S01]  /*79a0*/  ULDC UR6, c[0x0][0x618] ;  /* 0x0001860000067ab9 */ /* 0x000fe20000000800 */
[----:B------:R-:W-:Y:S01]  /*79b0*/  ULDC UR7, c[0x0][0x154] ;  /* 0x0000550000077ab9 */ /* 0x000fe20000000800 */
[----:B------:R-:W-:-:S03]  /*79c0*/  IMAD.IADD R5, R5, 0x1, R7 ;  /* 0x0000000105057824 */ /* 0x000fc600078e0207 */
[----:B------:R-:W3:Y:S02]  /*79d0*/  F2I.U32.TRUNC.NTZ R6, R6 ;  /* 0x0000000600067305 */ /* 0x000ee4000020f000 */
[----:B------:R-:W-:Y:S02]  /*79e0*/  SHF.R.U64 R9, R4, UR6, R5 ;  /* 0x0000000604097c19 */ /* 0x000fe40008001205 */
[----:B-1----:R-:W-:-:S05]  /*79f0*/  I2FP.F32.U32 R4, R14 ;  /* 0x0000000e00047245 */ /* 0x002fca0000201000 */
[----:B------:R-:W-:Y:S01]  /*7a00*/  FMUL R22, R4, UR7 ;  /* 0x0000000704167c20 */ /* 0x000fe20008400000 */
[----:B------:R-:W-:Y:S01]  /*7a10*/  SHF.R.U32.HI R4, RZ, UR6, R5 ;  /* 0x00000006ff047c19 */ /* 0x000fe20008011605 */
[----:B------:R-:W-:-:S03]  /*7a20*/  ULDC UR6, c[0x0][0x658] ;  /* 0x0001960000067ab9 */ /* 0x000fc60000000800 */
[--C-:B------:R-:W-:Y:S01]  /*7a30*/  SHF.R.U64 R20, R9, UR8, R4.reuse ;  /* 0x0000000809147c19 */ /* 0x100fe20008001204 */
[----:B------:R-:W1:Y:S01]  /*7a40*/  F2I.U32.TRUNC.NTZ R22, R22 ;  /* 0x0000001600167305 */ /* 0x000e62000020f000 */
[----:B------:R-:W-:Y:S01]  /*7a50*/  SHF.R.U32.HI R5, RZ, UR8, R4 ;  /* 0x00000008ff057c19 */ /* 0x000fe20008011604 */
[----:B---3--:R-:W-:-:S03]  /*7a60*/  IMAD.MOV R6, RZ, RZ, -R6 ;  /* 0x000000ffff067224 */ /* 0x008fc600078e0a06 */
[----:B------:R-:W-:Y:S01]  /*7a70*/  SHF.R.U64 R19, R20, UR6, R5 ;  /* 0x0000000614137c19 */ /* 0x000fe20008001205 */
[----:B--2---:R-:W-:Y:S01]  /*7a80*/  IMAD R15, R24, R6, R15 ;  /* 0x00000006180f7224 */ /* 0x004fe200078e020f */
[----:B------:R-:W-:-:S03]  /*7a90*/  SHF.R.U32.HI R23, RZ, UR6, R5 ;  /* 0x00000006ff177c19 */ /* 0x000fc60008011605 */
[----:B------:R-:W-:Y:S02]  /*7aa0*/  IMAD.MOV.U32 R4, RZ, RZ, R19 ;  /* 0x000000ffff047224 */ /* 0x000fe400078e0013 */
[----:B------:R-:W-:Y:S01]  /*7ab0*/  IMAD.MOV.U32 R5, RZ, RZ, R23 ;  /* 0x000000ffff057224 */ /* 0x000fe200078e0017 */
[----:B-1----:R-:W-:Y:S06]  /*7ac0*/  @!P1 BRA `(.L_x_173) ;  /* 0x0000000000289947 */ /* 0x002fec0003800000 */
[----:B------:R-:W-:Y:S02]  /*7ad0*/  ULDC UR6, c[0x0][0x64c] ;  /* 0x0001930000067ab9 */ /* 0x000fe40000000800 */
[----:B------:R-:W-:-:S05]  /*7ae0*/  IADD3 R5, P1, R19, UR6, RZ ;  /* 0x0000000613057c10 */ /* 0x000fca000ff3e0ff */
[----:B------:R-:W-:-:S04]  /*7af0*/  IMAD.X R23, RZ, RZ, R23, P1 ;  /* 0x000000ffff177224 */ /* 0x000fc800008e0617 */
[----:B------:R-:W-:-:S04]  /*7b00*/  IMAD.WIDE.U32 R6, R23, UR10, RZ ;  /* 0x0000000a17067c25 */ /* 0x000fc8000f8e00ff */
[----:B------:R-:W-:-:S04]  /*7b10*/  IMAD.WIDE.U32 R6, P1, R5, UR11, R6 ;  /* 0x0000000b05067c25 */ /* 0x000fc8000f820006 */
[----:B------:R-:W-:-:S04]  /*7b20*/  IMAD.WIDE.U32 R4, R5, UR10, RZ ;  /* 0x0000000a05047c25 */ /* 0x000fc8000f8e00ff */
[----:B------:R-:W-:Y:S01]  /*7b30*/  IMAD.MOV.U32 R4, RZ, RZ, R7 ;  /* 0x000000ffff047224 */ /* 0x000fe200078e0007 */
[----:B------:R-:W-:Y:S01]  /*7b40*/  IADD3 RZ, P3, R5, R6, RZ ;  /* 0x0000000605ff7210 */ /* 0x000fe20007f7e0ff */
[----:B------:R-:W-:-:S04]  /*7b50*/  IMAD.X R5, RZ, RZ, RZ, P1 ;  /* 0x000000ffff057224 */ /* 0x000fc800008e06ff */
[----:B------:R-:W-:-:S08]  /*7b60*/  IMAD.WIDE.U32.X R4, R23, UR11, R4, P3 ;  /* 0x0000000b17047c25 */ /* 0x000fd000098e0404 */
.L_x_173:
[----:B------:R-:W-:Y:S01]  /*7b70*/  ISETP.NE.AND P1, PT, R2, 0x1, PT ;  /* 0x000000010200780c */ /* 0x000fe20003f25270 */
[----:B------:R-:W-:Y:S01]  /*7b80*/  ULDC UR6, c[0x0][0x648] ;  /* 0x0001920000067ab9 */ /* 0x000fe20000000800 */
[----:B------:R-:W-:Y:S01]  /*7b90*/  LOP3.LUT R20, R20, UR5, RZ, 0xc0, !PT ;  /* 0x0000000514147c12 */ /* 0x000fe2000f8ec0ff */
[----:B------:R-:W-:Y:S01]  /*7ba0*/  IMAD.MOV R22, RZ, RZ, -R22 ;  /* 0x000000ffff167224 */ /* 0x000fe200078e0a16 */
[----:B------:R-:W-:Y:S01]  /*7bb0*/  SHF.R.U64 R5, R4, UR6, R5 ;  /* 0x0000000604057c19 */ /* 0x000fe20008001205 */
[----:B------:R-:W-:Y:S01]  /*7bc0*/  ULDC UR6, c[0x0][0x638] ;  /* 0x00018e0000067ab9 */ /* 0x000fe20000000800 */
[----:B------:R-:W-:Y:S01]  /*7bd0*/  LOP3.LUT R6, R9, UR4, RZ, 0xc0, !PT ;  /* 0x0000000409067c12 */ /* 0x000fe2000f8ec0ff */
[----:B------:R-:W-:Y:S02]  /*7be0*/  ULDC UR7, c[0x0][0x610] ;  /* 0x0001840000077ab9 */ /* 0x000fe40000000800 */
[----:B------:R-:W-:Y:S02]  /*7bf0*/  IMAD.MOV R4, RZ, RZ, -R5 ;  /* 0x000000ffff047224 */ /* 0x000fe400078e0a05 */
[----:B------:R-:W-:-:S02]  /*7c00*/  IMAD R20, R5, UR13, R20 ;  /* 0x0000000d05147c24 */ /* 0x000fc4000f8e0214 */
[----:B0-----:R-:W-:Y:S02]  /*7c10*/  @P1 IMAD R15, R21, R22, R14 ;  /* 0x00000016150f1224 */ /* 0x001fe400078e020e */
[----:B------:R-:W-:Y:S01]  /*7c20*/  IMAD R19, R4, UR6, R19 ;  /* 0x0000000604137c24 */ /* 0x000fe2000f8e0213 */
[----:B------:R-:W-:Y:S01]  /*7c30*/  ULDC UR6, c[0x0][0x600] ;  /* 0x0001800000067ab9 */ /* 0x000fe20000000800 */
[----:B------:R-:W-:Y:S02]  /*7c40*/  IMAD R15, R20, UR7, R15 ;  /* 0x00000007140f7c24 */ /* 0x000fe4000f8e020f */
[----:B------:R-:W-:Y:S02]  /*7c50*/  IMAD R6, R19, UR6, R6 ;  /* 0x0000000613067c24 */ /* 0x000fe4000f8e0206 */
[----:B------:R-:W-:-:S03]  /*7c60*/  IMAD.MOV.U32 R4, RZ, RZ, 0x1 ;  /* 0x00000001ff047424 */ /* 0x000fc600078e00ff */
[----:B------:R-:W-:Y:S02]  /*7c70*/  SEL R20, R6, R15, !P1 ;  /* 0x0000000f06147207 */ /* 0x000fe40004800000 */
[----:B------:R-:W-:-:S07]  /*7c80*/  SEL R19, R15, R6, !P1 ;  /* 0x000000060f137207 */ /* 0x000fce0004800000 */
.L_x_171:
[----:B------:R-:W-:Y:S05]  /*7c90*/  BSYNC B1 ;  /* 0x0000000000017941 */ /* 0x000fea0003800000 */
.L_x_170:
[----:B------:R-:W-:-:S13]  /*7ca0*/  LOP3.LUT P1, RZ, R4, 0xff, RZ, 0xc0, !PT ;  /* 0x000000ff04ff7812 */ /* 0x000fda000782c0ff */
[----:B------:R-:W-:Y:S05]  /*7cb0*/  @P1 BRA `(.L_x_174) ;  /* 0xfffffff4001c1947 */ /* 0x000fea000383ffff */
[----:B------:R-:W-:Y:S05]  /*7cc0*/  BSYNC B0 ;  /* 0x0000000000007941 */ /* 0x000fea0003800000 */
.L_x_162:
[----:B------:R-:W-:-:S03]  /*7cd0*/  UMOV UR6, 0xffffffff ;  /* 0xffffffff00067882 */ /* 0x000fc60000000000 */
[----:B------:R-:W-:Y:S05]  /*7ce0*/  BRA.DIV UR6, `(.L_x_175) ;  /* 0x0000000606847947 */ /* 0x000fea000b800000 */
[----:B------:R-:W-:-:S13]  /*7cf0*/  ELECT P6, URZ, PT ;  /* 0x00000000003f782f */ /* 0x000fda00038c0000 */
.L_x_192:
[----:B------:R-:W-:Y:S04]  /*7d00*/  BSSY B0, `(.L_x_176) ;  /* 0x0000046000007945 */ /* 0x000fe80003800000 */
[----:B------:R-:W-:Y:S05]  /*7d10*/  @!P6 BRA `(.L_x_177) ;  /* 0x000000040010e947 */ /* 0x000fea0003800000 */
[----:B------:R-:W-:-:S04]  /*7d20*/  LOP3.LUT R18, R18, 0x2, RZ, 0xfc, !PT ;  /* 0x0000000212127812 */ /* 0x000fc800078efcff */
[----:B------:R-:W-:-:S13]  /*7d30*/  ISETP.NE.AND P0, PT, R18, 0x3, PT ;  /* 0x000000031200780c */ /* 0x000fda0003f05270 */
[----:B------:R-:W-:Y:S05]  /*7d40*/  @!P0 BRA `(.L_x_178) ;  /* 0x0000000000048947 */ /* 0x000fea0003800000 */
[----:B------:R-:W-:Y:S01]  /*7d50*/  BPT.TRAP 0x1 ;  /* 0x000000040000795c */ /* 0x000fe20000300000 */
.L_x_178:
[----:B------:R-:W0:Y:S01]  /*7d60*/  S2R R3, SR_CgaCtaId ;  /* 0x0000000000037919 */ /* 0x000e220000008800 */
[----:B------:R-:W-:-:S04]  /*7d70*/  MOV R2, 0x400 ;  /* 0x0000040000027802 */ /* 0x000fc80000000f00 */
[----:B0-----:R-:W-:Y:S02]  /*7d80*/  LEA R3, R3, R2, 0x18 ;  /* 0x0000000203037211 */ /* 0x001fe400078ec0ff */
[----:B------:R-:W-:-:S03]  /*7d90*/  SHF.L.U32 R2, R0, 0x1f, RZ ;  /* 0x0000001f00027819 */ /* 0x000fc600000006ff */
[----:B------:R-:W-:-:S04]  /*7da0*/  VIADD R3, R3, 0x38 ;  /* 0x0000003803037836 */ /* 0x000fc80000000000 */
[C---:B------:R-:W-:Y:S02]  /*7db0*/  IMAD R7, R12.reuse, 0x8, R3 ;  /* 0x000000080c077824 */ /* 0x040fe400078e0203 */
[----:B------:R-:W-:Y:S02]  /*7dc0*/  VIADD R12, R12, 0x1 ;  /* 0x000000010c0c7836 */ /* 0x000fe40000000000 */
[----:B------:R-:W0:Y:S03]  /*7dd0*/  SYNCS.PHASECHK.TRANS64.TRYWAIT P0, [R7+URZ], R2 ;  /* 0x00000002070075a7 */ /* 0x000e26000800017f */
[----:B------:R-:W-:-:S04]  /*7de0*/  ISETP.NE.AND P1, PT, R12, 0x7, PT ;  /* 0x000000070c00780c */ /* 0x000fc80003f25270 */
[----:B------:R-:W-:Y:S02]  /*7df0*/  SEL R5, RZ, 0x1, P1 ;  /* 0x00000001ff057807 */ /* 0x000fe40000800000 */
[----:B------:R-:W-:Y:S02]  /*7e00*/  SEL R12, R12, RZ, P1 ;  /* 0x000000ff0c0c7207 */ /* 0x000fe40000800000 */
[----:B------:R-:W-:-:S03]  /*7e10*/  LOP3.LUT R5, R0, R5, RZ, 0x3c, !PT ;  /* 0x0000000500057212 */ /* 0x000fc600078e3cff */
[----:B------:R-:W-:Y:S01]  /*7e20*/  IMAD R9, R12, 0x8, R3 ;  /* 0x000000080c097824 */ /* 0x000fe200078e0203 */
[----:B------:R-:W-:Y:S01]  /*7e30*/  SHF.L.U32 R4, R5, 0x1f, RZ ;  /* 0x0000001f05047819 */ /* 0x000fe200000006ff */
[----:B0-----:R-:W-:Y:S06]  /*7e40*/  @!P0 BRA `(.L_x_179) ;  /* 0x00000004004c8947 */ /* 0x001fec0003800000 */
.L_x_193:
[----:B------:R-:W1:Y:S01]  /*7e50*/  SYNCS.PHASECHK.TRANS64.TRYWAIT P0, [R9+URZ], R4 ;  /* 0x00000004090075a7 */ /* 0x000e62000800017f */
[----:B------:R-:W-:-:S05]  /*7e60*/  VIADD R0, R12, 0x1 ;  /* 0x000000010c007836 */ /* 0x000fca0000000000 */
[----:B------:R-:W-:-:S04]  /*7e70*/  ISETP.NE.AND P1, PT, R0, 0x7, PT ;  /* 0x000000070000780c */ /* 0x000fc80003f25270 */
[----:B0-----:R-:W-:Y:S02]  /*7e80*/  SEL R2, RZ, 0x1, P1 ;  /* 0x00000001ff027807 */ /* 0x001fe40000800000 */
[----:B------:R-:W-:Y:S02]  /*7e90*/  SEL R0, R0, RZ, P1 ;  /* 0x000000ff00007207 */ /* 0x000fe40000800000 */
[----:B------:R-:W-:-:S03]  /*7ea0*/  LOP3.LUT R7, R5, R2, RZ, 0x3c, !PT ;  /* 0x0000000205077212 */ /* 0x000fc600078e3cff */
[----:B------:R-:W-:Y:S01]  /*7eb0*/  IMAD R6, R0, 0x8, R3 ;  /* 0x0000000800067824 */ /* 0x000fe200078e0203 */
[----:B------:R-:W-:Y:S01]  /*7ec0*/  SHF.L.U32 R5, R7, 0x1f, RZ ;  /* 0x0000001f07057819 */ /* 0x000fe200000006ff */
[----:B-1----:R-:W-:Y:S06]  /*7ed0*/  @!P0 BRA `(.L_x_180) ;  /* 0x00000004003c8947 */ /* 0x002fec0003800000 */
.L_x_194:
[----:B------:R-:W1:Y:S01]  /*7ee0*/  SYNCS.PHASECHK.TRANS64.TRYWAIT P0, [R6+URZ], R5 ;  /* 0x00000005060075a7 */ /* 0x000e62000800017f */
[----:B------:R-:W-:-:S05]  /*7ef0*/  VIADD R0, R0, 0x1 ;  /* 0x0000000100007836 */ /* 0x000fca0000000000 */
[----:B------:R-:W-:-:S04]  /*7f00*/  ISETP.NE.AND P1, PT, R0, 0x7, PT ;  /* 0x000000070000780c */ /* 0x000fc80003f25270 */
[----:B------:R-:W-:Y:S02]  /*7f10*/  SEL R2, RZ, 0x1, P1 ;  /* 0x00000001ff027807 */ /* 0x000fe40000800000 */
[----:B------:R-:W-:Y:S02]  /*7f20*/  SEL R0, R0, RZ, P1 ;  /* 0x000000ff00007207 */ /* 0x000fe40000800000 */
[----:B------:R-:W-:-:S03]  /*7f30*/  LOP3.LUT R7, R7, R2, RZ, 0x3c, !PT ;  /* 0x0000000207077212 */ /* 0x000fc600078e3cff */
[----:B0-----:R-:W-:Y:S01]  /*7f40*/  IMAD R9, R0, 0x8, R3 ;  /* 0x0000000800097824 */ /* 0x001fe200078e0203 */
[----:B------:R-:W-:Y:S01]  /*7f50*/  SHF.L.U32 R4, R7, 0x1f, RZ ;  /* 0x0000001f07047819 */ /* 0x000fe200000006ff */
[----:B-1----:R-:W-:Y:S06]  /*7f60*/  @!P0 BRA `(.L_x_181) ;  /* 0x00000004002c8947 */ /* 0x002fec0003800000 */
.L_x_195:
        /* <DEDUP_REMOVED lines=9> */
.L_x_196:
        /* <DEDUP_REMOVED lines=9> */
.L_x_197:
[----:B------:R-:W1:Y:S01]  /*8090*/  SYNCS.PHASECHK.TRANS64.TRYWAIT P0, [R9+URZ], R4 ;  /* 0x00000004090075a7 */ /* 0x000e62000800017f */
[----:B------:R-:W-:-:S05]  /*80a0*/  VIADD R0, R0, 0x1 ;  /* 0x0000000100007836 */ /* 0x000fca0000000000 */
[----:B------:R-:W-:-:S04]  /*80b0*/  ISETP.NE.AND P1, PT, R0, 0x7, PT ;  /* 0x000000070000780c */ /* 0x000fc80003f25270 */
[----:B------:R-:W-:Y:S02]  /*80c0*/  SEL R2, RZ, 0x1, P1 ;  /* 0x00000001ff027807 */ /* 0x000fe40000800000 */
[----:B------:R-:W-:Y:S02]  /*80d0*/  SEL R0, R0, RZ, P1 ;  /* 0x000000ff00007207 */ /* 0x000fe40000800000 */
[----:B------:R-:W-:Y:S01]  /*80e0*/  LOP3.LUT R2, R7, R2, RZ, 0x3c, !PT ;  /* 0x0000000207027212 */ /* 0x000fe200078e3cff */
[----:B-1----:R-:W-:Y:S06]  /*80f0*/  @!P0 BRA `(.L_x_184) ;  /* 0x0000000400048947 */ /* 0x002fec0003800000 */
.L_x_198:
[----:B------:R-:W-:Y:S01]  /*8100*/  IMAD R3, R0, 0x8, R3 ;  /* 0x0000000800037824 */ /* 0x000fe200078e0203 */
[----:B------:R-:W-:-:S07]  /*8110*/  SHF.L.U32 R0, R2, 0x1f, RZ ;  /* 0x0000001f02007819 */ /* 0x000fce00000006ff */
.L_x_185:
[----:B--2---:R2:W3:Y:S02]  /*8120*/  SYNCS.PHASECHK.TRANS64.TRYWAIT P0, [R3+URZ], R0 ;  /* 0x00000000030075a7 */ /* 0x0044e4000800017f */
[----:B---3--:R-:W-:Y:S05]  /*8130*/  @!P0 NANOSLEEP.SYNCS 0x989680 ;  /* 0x009896800000895d */ /* 0x008fea0003900000 */
[----:B------:R-:W3:Y:S02]  /*8140*/  @!P0 SYNCS.PHASECHK.TRANS64 P0, [R3+URZ], R0 ;  /* 0x00000000030085a7 */ /* 0x000ee4000800007f */
[----:B---3--:R-:W-:Y:S05]  /*8150*/  @!P0 BRA `(.L_x_185) ;  /* 0xfffffffc00f08947 */ /* 0x008fea000383ffff */
.L_x_177:
[----:B------:R-:W-:Y:S05]  /*8160*/  BSYNC B0 ;  /* 0x0000000000007941 */ /* 0x000fea0003800000 */
.L_x_176:
[----:B------:R-:W-:Y:S05]  /*8170*/  EXIT ;  /* 0x000000000000794d */ /* 0x000fea0003800000 */
.L_x_17:
[----:B-1----:R1:W2:Y:S02]  /*8180*/  SYNCS.PHASECHK.TRANS64.TRYWAIT P1, [R3+URZ], R0 ;  /* 0x00000000030075a7 */ /* 0x0022a4000802017f */
[----:B--2---:R-:W-:Y:S05]  /*8190*/  @!P1 NANOSLEEP.SYNCS 0x989680 ;  /* 0x009896800000995d */ /* 0x004fea0003900000 */
[----:B------:R-:W2:Y:S02]  /*81a0*/  @!P1 SYNCS.PHASECHK.TRANS64 P1, [R3+URZ], R0 ;  /* 0x00000000030095a7 */ /* 0x000ea4000802007f */
[----:B--2---:R-:W-:Y:S05]  /*81b0*/  @!P1 BRA `(.L_x_17) ;  /* 0xfffffffc00f09947 */ /* 0x004fea000383ffff */
[----:B------:R-:W-:Y:S05]  /*81c0*/  BRA `(.L_x_16) ;  /* 0xffffff9000d07947 */ /* 0x000fea000383ffff */
.L_x_22:
[----:B-1----:R-:W-:-:S04]  /*81d0*/  IMAD.U32 R4, RZ, RZ, UR8 ;  /* 0x00000008ff047e24 */ /* 0x002fc8000f8e00ff */
[----:B------:R1:W2:Y:S03]  /*81e0*/  SYNCS.PHASECHK.TRANS64.TRYWAIT P1, [R4+URZ], R3 ;  /* 0x00000003040075a7 */ /* 0x0002a6000802017f */
[----:B--2---:R-:W-:Y:S05]  /*81f0*/  @!P1 NANOSLEEP.SYNCS 0x989680 ;  /* 0x009896800000995d */ /* 0x004fea0003900000 */
[----:B------:R-:W2:Y:S02]  /*8200*/  @!P1 SYNCS.PHASECHK.TRANS64 P1, [R4+URZ], R3 ;  /* 0x00000003040095a7 */ /* 0x000ea4000802007f */
[----:B--2---:R-:W-:Y:S05]  /*8210*/  @!P1 BRA `(.L_x_22) ;  /* 0xfffffffc00ec9947 */ /* 0x004fea000383ffff */
[----:B------:R-:W-:Y:S05]  /*8220*/  BRA `(.L_x_21) ;  /* 0xffffff98000c7947 */ /* 0x000fea000383ffff */
.L_x_163:
[----:B------:R-:W-:Y:S01]  /*8230*/  BSSY B1, `(.L_x_186) ;  /* 0x0000006000017945 */ /* 0x000fe20003800000 */
[----:B------:R-:W-:-:S07]  /*8240*/  IMAD.MOV.U32 R15, RZ, RZ, -0x1 ;  /* 0xffffffffff0f7424 */ /* 0x000fce00078e00ff */
[----:B------:R-:W-:Y:S05]  /*8250*/  WARPSYNC.COLLECTIVE R15, `(.L_x_187) ;  /* 0x000000000f0c7348 */ /* 0x000fea0003c00000 */
[----:B------:R-:W-:Y:S02]  /*8260*/  ELECT P6, UR62, PT ;  /* 0x00000000003e782f */ /* 0x000fe400038c0000 */
[----:B------:R-:W-:Y:S01]  /*8270*/  MOV R14, UR62 ;  /* 0x0000003e000e7c02 */ /* 0x000fe20008000f00 */
[----:B------:R-:W-:Y:S10]  /*8280*/  ENDCOLLECTIVE ;  /* 0x000000000000791b */ /* 0x000ff40003800000 */
.L_x_187:
[----:B------:R-:W-:Y:S05]  /*8290*/  BSYNC B1 ;  /* 0x0000000000017941 */ /* 0x000fea0003800000 */
.L_x_186:
[----:B------:R-:W-:Y:S05]  /*82a0*/  BRA `(.L_x_188) ;  /* 0xffffffec00ac7947 */ /* 0x000fea000383ffff */
.L_x_166:
[----:B0-----:R0:W1:Y:S02]  /*82b0*/  SYNCS.PHASECHK.TRANS64.TRYWAIT P1, [R14+URZ+0x38], R7 ;  /* 0x000038070e0075a7 */ /* 0x001064000802017f */
[----:B-1----:R-:W-:Y:S05]  /*82c0*/  @!P1 NANOSLEEP.SYNCS 0x989680 ;  /* 0x009896800000995d */ /* 0x002fea0003900000 */
[----:B------:R-:W1:Y:S02]  /*82d0*/  @!P1 SYNCS.PHASECHK.TRANS64 P1, [R14+URZ+0x38], R7 ;  /* 0x000038070e0095a7 */ /* 0x000e64000802007f */
[----:B-1----:R-:W-:Y:S05]  /*82e0*/  @!P1 BRA `(.L_x_166) ;  /* 0xfffffffc00f09947 */ /* 0x002fea000383ffff */
[----:B------:R-:W-:Y:S05]  /*82f0*/  BRA `(.L_x_189) ;  /* 0xffffffec00e07947 */ /* 0x000fea000383ffff */
.L_x_175:
[----:B------:R-:W-:Y:S01]  /*8300*/  BSSY B0, `(.L_x_190) ;  /* 0x0000006000007945 */ /* 0x000fe20003800000 */
[----:B------:R-:W-:-:S07]  /*8310*/  IMAD.MOV.U32 R15, RZ, RZ, -0x1 ;  /* 0xffffffffff0f7424 */ /* 0x000fce00078e00ff */
[----:B------:R-:W-:Y:S05]  /*8320*/  WARPSYNC.COLLECTIVE R15, `(.L_x_191) ;  /* 0x000000000f0c7348 */ /* 0x000fea0003c00000 */
[----:B------:R-:W-:Y:S02]  /*8330*/  ELECT P6, UR62, PT ;  /* 0x00000000003e782f */ /* 0x000fe400038c0000 */
[----:B------:R-:W-:Y:S01]  /*8340*/  MOV R14, UR62 ;  /* 0x0000003e000e7c02 */ /* 0x000fe20008000f00 */
[----:B------:R-:W-:Y:S10]  /*8350*/  ENDCOLLECTIVE ;  /* 0x000000000000791b */ /* 0x000ff40003800000 */
.L_x_191:
[----:B------:R-:W-:Y:S05]  /*8360*/  BSYNC B0 ;  /* 0x0000000000007941 */ /* 0x000fea0003800000 */
.L_x_190:
[----:B------:R-:W-:Y:S05]  /*8370*/  BRA `(.L_x_192) ;  /* 0xfffffff800607947 */ /* 0x000fea000383ffff */
.L_x_179:
[----:B0-----:R0:W1:Y:S02]  /*8380*/  SYNCS.PHASECHK.TRANS64.TRYWAIT P0, [R7+URZ], R2 ;  /* 0x00000002070075a7 */ /* 0x001064000800017f */
[----:B-1----:R-:W-:Y:S05]  /*8390*/  @!P0 NANOSLEEP.SYNCS 0x989680 ;  /* 0x009896800000895d */ /* 0x002fea0003900000 */
[----:B------:R-:W1:Y:S02]  /*83a0*/  @!P0 SYNCS.PHASECHK.TRANS64 P0, [R7+URZ], R2 ;  /* 0x00000002070085a7 */ /* 0x000e64000800007f */
[----:B-1----:R-:W-:Y:S05]  /*83b0*/  @!P0 BRA `(.L_x_179) ;  /* 0xfffffffc00f08947 */ /* 0x002fea000383ffff */
[----:B------:R-:W-:Y:S05]  /*83c0*/  BRA `(.L_x_193) ;  /* 0xfffffff800a07947 */ /* 0x000fea000383ffff */
.L_x_180:
[----:B0-----:R0:W1:Y:S02]  /*83d0*/  SYNCS.PHASECHK.TRANS64.TRYWAIT P0, [R9+URZ], R4 ;  /* 0x00000004090075a7 */ /* 0x001064000800017f */
[----:B-1----:R-:W-:Y:S05]  /*83e0*/  @!P0 NANOSLEEP.SYNCS 0x989680 ;  /* 0x009896800000895d */ /* 0x002fea0003900000 */
[----:B------:R-:W1:Y:S02]  /*83f0*/  @!P0 SYNCS.PHASECHK.TRANS64 P0, [R9+URZ], R4 ;  /* 0x00000004090085a7 */ /* 0x000e64000800007f */
[----:B-1----:R-:W-:Y:S05]  /*8400*/  @!P0 BRA `(.L_x_180) ;  /* 0xfffffffc00f08947 */ /* 0x002fea000383ffff */
[----:B------:R-:W-:Y:S05]  /*8410*/  BRA `(.L_x_194) ;  /* 0xfffffff800b07947 */ /* 0x000fea000383ffff */
.L_x_181:
[----:B0-----:R0:W1:Y:S02]  /*8420*/  SYNCS.PHASECHK.TRANS64.TRYWAIT P0, [R6+URZ], R5 ;  /* 0x00000005060075a7 */ /* 0x001064000800017f */
[----:B-1----:R-:W-:Y:S05]  /*8430*/  @!P0 NANOSLEEP.SYNCS 0x989680 ;  /* 0x009896800000895d */ /* 0x002fea0003900000 */
[----:B------:R-:W1:Y:S02]  /*8440*/  @!P0 SYNCS.PHASECHK.TRANS64 P0, [R6+URZ], R5 ;  /* 0x00000005060085a7 */ /* 0x000e64000800007f */
[----:B-1----:R-:W-:Y:S05]  /*8450*/  @!P0 BRA `(.L_x_181) ;  /* 0xfffffffc00f08947 */ /* 0x002fea000383ffff */
[----:B------:R-:W-:Y:S05]  /*8460*/  BRA `(.L_x_195) ;  /* 0xfffffff800c07947 */ /* 0x000fea000383ffff */
.L_x_182:
[----:B0-----:R0:W1:Y:S02]  /*8470*/  SYNCS.PHASECHK.TRANS64.TRYWAIT P0, [R9+URZ], R4 ;  /* 0x00000004090075a7 */ /* 0x001064000800017f */
[----:B-1----:R-:W-:Y:S05]  /*8480*/  @!P0 NANOSLEEP.SYNCS 0x989680 ;  /* 0x009896800000895d */ /* 0x002fea0003900000 */
[----:B------:R-:W1:Y:S02]  /*8490*/  @!P0 SYNCS.PHASECHK.TRANS64 P0, [R9+URZ], R4 ;  /* 0x00000004090085a7 */ /* 0x000e64000800007f */
[----:B-1----:R-:W-:Y:S05]  /*84a0*/  @!P0 BRA `(.L_x_182) ;  /* 0xfffffffc00f08947 */ /* 0x002fea000383ffff */
[----:B------:R-:W-:Y:S05]  /*84b0*/  BRA `(.L_x_196) ;  /* 0xfffffff800d07947 */ /* 0x000fea000383ffff */
.L_x_183:
[----:B0-----:R0:W1:Y:S02]  /*84c0*/  SYNCS.PHASECHK.TRANS64.TRYWAIT P0, [R6+URZ], R5 ;  /* 0x00000005060075a7 */ /* 0x001064000800017f */
[----:B-1----:R-:W-:Y:S05]  /*84d0*/  @!P0 NANOSLEEP.SYNCS 0x989680 ;  /* 0x009896800000895d */ /* 0x002fea0003900000 */
[----:B------:R-:W1:Y:S02]  /*84e0*/  @!P0 SYNCS.PHASECHK.TRANS64 P0, [R6+URZ], R5 ;  /* 0x00000005060085a7 */ /* 0x000e64000800007f */
[----:B-1----:R-:W-:Y:S05]  /*84f0*/  @!P0 BRA `(.L_x_183) ;  /* 0xfffffffc00f08947 */ /* 0x002fea000383ffff */
[----:B------:R-:W-:Y:S05]  /*8500*/  BRA `(.L_x_197) ;  /* 0xfffffff800e07947 */ /* 0x000fea000383ffff */
.L_x_184:
[----:B-1----:R1:W2:Y:S02]  /*8510*/  SYNCS.PHASECHK.TRANS64.TRYWAIT P0, [R9+URZ], R4 ;  /* 0x00000004090075a7 */ /* 0x0022a4000800017f */
[----:B--2---:R-:W-:Y:S05]  /*8520*/  @!P0 NANOSLEEP.SYNCS 0x989680 ;  /* 0x009896800000895d */ /* 0x004fea0003900000 */
[----:B------:R-:W2:Y:S02]  /*8530*/  @!P0 SYNCS.PHASECHK.TRANS64 P0, [R9+URZ], R4 ;  /* 0x00000004090085a7 */ /* 0x000ea4000800007f */
[----:B--2---:R-:W-:Y:S05]  /*8540*/  @!P0 BRA `(.L_x_184) ;  /* 0xfffffffc00f08947 */ /* 0x004fea000383ffff */
[----:B------:R-:W-:Y:S05]  /*8550*/  BRA `(.L_x_198) ;  /* 0xfffffff800e87947 */ /* 0x000fea000383ffff */
.L_x_199:
[----:B------:R-:W-:-:S00]  /*8560*/  BRA `(.L_x_199) ;  /* 0xfffffffc00fc7947 */ /* 0x000fc0000383ffff */
[----:B------:R-:W-:-:S00]  /*8570*/  NOP ;  /* 0x0000000000007918 */ /* 0x000fc00000000000 */
        /* <DEDUP_REMOVED lines=8> */
.L_x_200:


//--------------------- .nv.global.init           --------------------------
	.section	.nv.global.init,"aw",@progbits
.nv.global.init:
	.type		$str$22,@object
	.size		$str$22,($str$23 - $str$22)
$str$22:
        /*0000*/ 	.byte	0x6b, 0x5f, 0x74, 0x69, 0x6c, 0x65, 0x5f, 0x63, 0x6f, 0x75, 0x6e, 0x74, 0x20, 0x3e, 0x3d, 0x20
        /*0010*/ 	.byte	0x31, 0x00
	.type		$str$23,@object
	.size		$str$23,(__unnamed_1 - $str$23)
$str$23:
        /*0012*/ 	.byte	0x2f, 0x74, 0x6d, 0x70, 0x2f, 0x63, 0x75, 0x74, 0x6c, 0x61, 0x73, 0x73, 0x5f, 0x73, 0x77, 0x65
        /*0022*/ 	.byte	0x65, 0x70, 0x5f, 0x73, 0x72, 0x63, 0x2f, 0x69, 0x6e, 0x63, 0x6c, 0x75, 0x64, 0x65, 0x2f, 0x63
        /*0032*/ 	.byte	0x75, 0x74, 0x6c, 0x61, 0x73, 0x73, 0x2f, 0x67, 0x65, 0x6d, 0x6d, 0x2f, 0x63, 0x6f, 0x6c, 0x6c
        /*0042*/ 	.byte	0x65, 0x63, 0x74, 0x69, 0x76, 0x65, 0x2f, 0x73, 0x6d, 0x39, 0x30, 0x5f, 0x6d, 0x6d, 0x61, 0x5f
        /*0052*/ 	.byte	0x74, 0x6d, 0x61, 0x5f, 0x67, 0x6d, 0x6d, 0x61, 0x5f, 0x73, 0x73, 0x5f, 0x77, 0x61, 0x72, 0x70
        /*0062*/ 	.byte	0x73, 0x70, 0x65, 0x63, 0x69, 0x61, 0x6c, 0x69, 0x7a, 0x65, 0x64, 0x2e, 0x68, 0x70, 0x70, 0x00
	.type		__unnamed_1,@object
	.size		__unnamed_1,(.L_0 - __unnamed_1)
__unnamed_1:
        /*0072*/ 	.byte	0x76, 0x6f, 0x69, 0x64, 0x20, 0x63, 0x75, 0x74, 0x6c, 0x61, 0x73, 0x73, 0x3a, 0x3a, 0x67, 0x65
        /* <DEDUP_REMOVED lines=179> */
        /*0bb2*/ 	.byte	0x3a, 0x3a, 0x69, 0x64, 0x65, 0x6e, 0x74, 0x69, 0x74, 0x79, 0x5d, 0x00
.L_0:


//--------------------- .nv.shared._ZN7cutlass13device_kernelINS_4gemm6kernel13GemmUniversalIN4cute5tupleIJiiiiEEENS1_10collective13CollectiveMmaINS1_34MainloopSm90TmaGmmaWarpSpecializedILi7ENS5_IJNS4_1CILi1EEESB_SB_EEENS1_35KernelTmaWarpSpecializedCooperativeEEENS5_IJNSA_ILi128EEESF_SF_EEENS_6half_tENS5_IJlSB_lEEESH_SI_NS4_8TiledMMAINS4_8MMA_AtomIJNS4_4SM904GMMA26MMA_64x128x16_F32F16F16_SSILNSM_5MajorE0ELSO_0ELNSM_7ScaleInE1ELSP_1EEEEEENS4_6LayoutINS5_IJNSA_ILi2EEESB_SB_EEENS5_IJSB_NSA_ILi0EEESV_EEEEENS5_IJNS4_10UnderscoreESY_SY_EEEEENS4_13SM90_TMA_LOADENS4_14ComposedLayoutINS4_7SwizzleILi3ELi4ELi3EEENS4_18smem_ptr_flag_bitsILi16EEENSS_INS5_IJNSA_ILi8EEENSA_ILi64EEEEEENS5_IJS18_SB_EEEEEEEvNS4_8identityES11_S1C_vS1D_EENS_8epilogue10collective6detail29Sm90TmaWarpSpecializedAdapterINS1G_15DefaultEpilogueISH_SI_SI_NS1F_6thread17LinearCombinationISH_Li1EffLNS1K_9ScaleType4KindE0ELNS_15FloatRoundStyleE2ESH_EENS1_15EpilogueDefaultEEEEEvvEEEEvNT_6ParamsE --------------------------
	.section	.nv.shared._ZN7cutlass13device_kernelINS_4gemm6kernel13GemmUniversalIN4cute5tupleIJiiiiEEENS1_10collective13CollectiveMmaINS1_34MainloopSm90TmaGmmaWarpSpecializedILi7ENS5_IJNS4_1CILi1EEESB_SB_EEENS1_35KernelTmaWarpSpecializedCooperativeEEENS5_IJNSA_ILi128EEESF_SF_EEENS_6half_tENS5_IJlSB_lEEESH_SI_NS4_8TiledMMAINS4_8MMA_AtomIJNS4_4SM904GMMA26MMA_64x128x16_F32F16F16_SSILNSM_5MajorE0ELSO_0ELNSM_7ScaleInE1ELSP_1EEEEEENS4_6LayoutINS5_IJNSA_ILi2EEESB_SB_EEENS5_IJSB_NSA_ILi0EEESV_EEEEENS5_IJNS4_10UnderscoreESY_SY_EEEEENS4_13SM90_TMA_LOADENS4_14ComposedLayoutINS4_7SwizzleILi3ELi4ELi3EEENS4_18smem_ptr_flag_bitsILi16EEENSS_INS5_IJNSA_ILi8EEENSA_ILi64EEEEEENS5_IJS18_SB_EEEEEEEvNS4_8identityES11_S1C_vS1D_EENS_8epilogue10collective6detail29Sm90TmaWarpSpecializedAdapterINS1G_15DefaultEpilogueISH_SI_SI_NS1F_6thread17LinearCombinationISH_Li1EffLNS1K_9ScaleType4KindE0ELNS_15FloatRoundStyleE2ESH_EENS1_15EpilogueDefaultEEEEEvvEEEEvNT_6ParamsE,"aw",@nobits
	.sectionflags	@""
	.align	16
	.zero		1024


//--------------------- .nv.shared.reserved.0     --------------------------
	.section	.nv.shared.reserved.0,"aw",@nobits
	.weak		__nv_reservedSMEM_offset_0_alias
	.size		__nv_reservedSMEM_offset_0_alias, 0, 0
	.other		__nv_reservedSMEM_offset_0_alias,@"STO_CUDA_RESERVED_SHARED STV_DEFAULT"
__nv_reservedSMEM_offset_0_alias:
	.zero		0


//--------------------- .nv.global                --------------------------
	.section	.nv.global,"aw",@nobits
.nv.global:
	.type		_ZN40_INTERNAL_1ae6214a_4_k_cu_9c6b22fa_201224cute1_E,@object
	.size		_ZN40_INTERNAL_1ae6214a_4_k_cu_9c6b22fa_201224cute1_E,(_ZN40_INTERNAL_1ae6214a_4_k_cu_9c6b22fa_201224cuda3std3__45__cpo6cbeginE - _ZN40_INTERNAL_1ae6214a_4_k_cu_9c6b22fa_201224cute1_E)
_ZN40_INTERNAL_1ae6214a_4_k_cu_9c6b22fa_201224cute1_E:
	.zero		1
	.type		_ZN40_INTERNAL_1ae6214a_4_k_cu_9c6b22fa_201224cuda3std3__45__cpo6cbeginE,@object
	.size		_ZN40_INTERNAL_1ae6214a_4_k_cu_9c6b22fa_201224cuda3std3__45__cpo6cbeginE,(_ZN40_INTERNAL_1ae6214a_4_k_cu_9c6b22fa_201224cuda3std3__48in_placeE - _ZN40_INTERNAL_1ae6214a_4_k_cu_9c6b22fa_201224cuda3std3__45__cpo6cbeginE)
_ZN40_INTERNAL_1ae6214a_4_k_cu_9c6b22fa_201224cuda3std3__45__cpo6cbeginE:
	.zero		1
	.type		_ZN40_INTERNAL_1ae6214a_4_k_cu_9c6b22fa_201224cuda3std3__48in_placeE,@object
	.size		_ZN40_INTERNAL_1ae6214a_4_k_cu_9c6b22fa_201224cuda3std3__48in_placeE,(_ZN40_INTERNAL_1ae6214a_4_k_cu_9c6b22fa_201224cuda3std6ranges3__45__cpo9iter_moveE - _ZN40_INTERNAL_1ae6214a_4_k_cu_9c6b22fa_201224cuda3std3__48in_placeE)
_ZN40_INTERNAL_1ae6214a_4_k_cu_9c6b22fa_201224cuda3std3__48in_placeE:
	.zero		1
	.type		_ZN40_INTERNAL_1ae6214a_4_k_cu_9c6b22fa_201224cuda3std6ranges3__45__cpo9iter_moveE,@object
	.size		_ZN40_INTERNAL_1ae6214a_4_k_cu_9c6b22fa_201224cuda3std6ranges3__45__cpo9iter_moveE,(_ZN40_INTERNAL_1ae6214a_4_k_cu_9c6b22fa_201224cuda3std3__45__cpo5beginE - _ZN40_INTERNAL_1ae6214a_4_k_cu_9c6b22fa_201224cuda3std6ranges3__45__cpo9iter_moveE)
_ZN40_INTERNAL_1ae6214a_4_k_cu_9c6b22fa_201224cuda3std6ranges3__45__cpo9iter_moveE:
	.zero		1
	.type		_ZN40_INTERNAL_1ae6214a_4_k_cu_9c6b22fa_201224cuda3std3__45__cpo5beginE,@object
	.size		_ZN40_INTERNAL_1ae6214a_4_k_cu_9c6b22fa_201224cuda3std3__45__cpo5beginE,(_ZN40_INTERNAL_1ae6214a_4_k_cu_9c6b22fa_201224cuda3std3__442_GLOBAL__N__1ae6214a_4_k_cu_9c6b22fa_201226ignoreE - _ZN40_INTERNAL_1ae6214a_4_k_cu_9c6b22fa_201224cuda3std3__45__cpo5beginE)
_ZN40_INTERNAL_1ae6214a_4_k_cu_9c6b22fa_201224cuda3std3__45__cpo5beginE:
	.zero		1
	.type		_ZN40_INTERNAL_1ae6214a_4_k_cu_9c6b22fa_201224cuda3std3__442_GLOBAL__N__1ae6214a_4_k_cu_9c6b22fa_201226ignoreE,@object
	.size		_ZN40_INTERNAL_1ae6214a_4_k_cu_9c6b22fa_201224cuda3std3__442_GLOBAL__N__1ae6214a_4_k_cu_9c6b22fa_201226ignoreE,(_ZN40_INTERNAL_1ae6214a_4_k_cu_9c6b22fa_201224cute7productE - _ZN40_INTERNAL_1ae6214a_4_k_cu_9c6b22fa_201224cuda3std3__442_GLOBAL__N__1ae6214a_4_k_cu_9c6b22fa_201226ignoreE)
_ZN40_INTERNAL_1ae6214a_4_k_cu_9c6b22fa_201224cuda3std3__442_GLOBAL__N__1ae6214a_4_k_cu_9c6b22fa_201226ignoreE:
	.zero		1
	.type		_ZN40_INTERNAL_1ae6214a_4_k_cu_9c6b22fa_201224cute7productE,@object
	.size		_ZN40_INTERNAL_1ae6214a_4_k_cu_9c6b22fa_201224cute7productE,(_ZN40_INTERNAL_1ae6214a_4_k_cu_9c6b22fa_201224cuda3std3__45__cpo3endE - _ZN40_INTERNAL_1ae6214a_4_k_cu_9c6b22fa_201224cute7productE)
_ZN40_INTERNAL_1ae6214a_4_k_cu_9c6b22fa_201224cute7productE:
	.zero		1
	.type		_ZN40_INTERNAL_1ae6214a_4_k_cu_9c6b22fa_201224cuda3std3__45__cpo3endE,@object
	.size		_ZN40_INTERNAL_1ae6214a_4_k_cu_9c6b22fa_201224cuda3std3__45__cpo3endE,(_ZN40_INTERNAL_1ae6214a_4_k_cu_9c6b22fa_201224cuda3std3__419piecewise_constructE - _ZN40_INTERNAL_1ae6214a_4_k_cu_9c6b22fa_201224cuda3std3__45__cpo3endE)
_ZN40_INTERNAL_1ae6214a_4_k_cu_9c6b22fa_201224cuda3std3__45__cpo3endE:
	.zero		1
	.type		_ZN40_INTERNAL_1ae6214a_4_k_cu_9c6b22fa_201224cuda3std3__419piecewise_constructE,@object
	.size		_ZN40_INTERNAL_1ae6214a_4_k_cu_9c6b22fa_201224cuda3std3__419piecewise_constructE,(_ZN40_INTERNAL_1ae6214a_4_k_cu_9c6b22fa_201224cuda3std3__45__cpo4cendE - _ZN40_INTERNAL_1ae6214a_4_k_cu_9c6b22fa_201224cuda3std3__419piecewise_constructE)
_ZN40_INTERNAL_1ae6214a_4_k_cu_9c6b22fa_201224cuda3std3__419piecewise_constructE:
	.zero		1
	.type		_ZN40_INTERNAL_1ae6214a_4_k_cu_9c6b22fa_201224cuda3std3__45__cpo4cendE,@object
	.size		_ZN40_INTERNAL_1ae6214a_4_k_cu_9c6b22fa_201224cuda3std3__45__cpo4cendE,(_ZN40_INTERNAL_1ae6214a_4_k_cu_9c6b22fa_201224cuda3std6ranges3__45__cpo4swapE - _ZN40_INTERNAL_1ae6214a_4_k_cu_9c6b22fa_201224cuda3std3__45__cpo4cendE)
_ZN40_INTERNAL_1ae6214a_4_k_cu_9c6b22fa_201224cuda3std3__45__cpo4cendE:
	.zero		1
	.type		_ZN40_INTERNAL_1ae6214a_4_k_cu_9c6b22fa_201224cuda3std6ranges3__45__cpo4swapE,@object
	.size		_ZN40_INTERNAL_1ae6214a_4_k_cu_9c6b22fa_201224cuda3std6ranges3__45__cpo4swapE,(.L_8 - _ZN40_INTERNAL_1ae6214a_4_k_cu_9c6b22fa_201224cuda3std6ranges3__45__cpo4swapE)
_ZN40_INTERNAL_1ae6214a_4_k_cu_9c6b22fa_201224cuda3std6ranges3__45__cpo4swapE:
	.zero		1
.L_8:


//--------------------- .nv.constant0._ZN7cutlass13device_kernelINS_4gemm6kernel13GemmUniversalIN4cute5tupleIJiiiiEEENS1_10collective13CollectiveMmaINS1_34MainloopSm90TmaGmmaWarpSpecializedILi7ENS5_IJNS4_1CILi1EEESB_SB_EEENS1_35KernelTmaWarpSpecializedCooperativeEEENS5_IJNSA_ILi128EEESF_SF_EEENS_6half_tENS5_IJlSB_lEEESH_SI_NS4_8TiledMMAINS4_8MMA_AtomIJNS4_4SM904GMMA26MMA_64x128x16_F32F16F16_SSILNSM_5MajorE0ELSO_0ELNSM_7ScaleInE1ELSP_1EEEEEENS4_6LayoutINS5_IJNSA_ILi2EEESB_SB_EEENS5_IJSB_NSA_ILi0EEESV_EEEEENS5_IJNS4_10UnderscoreESY_SY_EEEEENS4_13SM90_TMA_LOADENS4_14ComposedLayoutINS4_7SwizzleILi3ELi4ELi3EEENS4_18smem_ptr_flag_bitsILi16EEENSS_INS5_IJNSA_ILi8EEENSA_ILi64EEEEEENS5_IJS18_SB_EEEEEEEvNS4_8identityES11_S1C_vS1D_EENS_8epilogue10collective6detail29Sm90TmaWarpSpecializedAdapterINS1G_15DefaultEpilogueISH_SI_SI_NS1F_6thread17LinearCombinationISH_Li1EffLNS1K_9ScaleType4KindE0ELNS_15FloatRoundStyleE2ESH_EENS1_15EpilogueDefaultEEEEEvvEEEEvNT_6ParamsE --------------------------
	.section	.nv.constant0._ZN7cutlass13device_kernelINS_4gemm6kernel13GemmUniversalIN4cute5tupleIJiiiiEEENS1_10collective13CollectiveMmaINS1_34MainloopSm90TmaGmmaWarpSpecializedILi7ENS5_IJNS4_1CILi1EEESB_SB_EEENS1_35KernelTmaWarpSpecializedCooperativeEEENS5_IJNSA_ILi128EEESF_SF_EEENS_6half_tENS5_IJlSB_lEEESH_SI_NS4_8TiledMMAINS4_8MMA_AtomIJNS4_4SM904GMMA26MMA_64x128x16_F32F16F16_SSILNSM_5MajorE0ELSO_0ELNSM_7ScaleInE1ELSP_1EEEEEENS4_6LayoutINS5_IJNSA_ILi2EEESB_SB_EEENS5_IJSB_NSA_ILi0EEESV_EEEEENS5_IJNS4_10UnderscoreESY_SY_EEEEENS4_13SM90_TMA_LOADENS4_14ComposedLayoutINS4_7SwizzleILi3ELi4ELi3EEENS4_18smem_ptr_flag_bitsILi16EEENSS_INS5_IJNSA_ILi8EEENSA_ILi64EEEEEENS5_IJS18_SB_EEEEEEEvNS4_8identityES11_S1C_vS1D_EENS_8epilogue10collective6detail29Sm90TmaWarpSpecializedAdapterINS1G_15DefaultEpilogueISH_SI_SI_NS1F_6thread17LinearCombinationISH_Li1EffLNS1K_9ScaleType4KindE0ELNS_15FloatRoundStyleE2ESH_EENS1_15EpilogueDefaultEEEEEvvEEEEvNT_6ParamsE,"a",@progbits
	.sectionflags	@""
	.align	4
.nv.constant0._ZN7cutlass13device_kernelINS_4gemm6kernel13GemmUniversalIN4cute5tupleIJiiiiEEENS1_10collective13CollectiveMmaINS1_34MainloopSm90TmaGmmaWarpSpecializedILi7ENS5_IJNS4_1CILi1EEESB_SB_EEENS1_35KernelTmaWarpSpecializedCooperativeEEENS5_IJNSA_ILi128EEESF_SF_EEENS_6half_tENS5_IJlSB_lEEESH_SI_NS4_8TiledMMAINS4_8MMA_AtomIJNS4_4SM904GMMA26MMA_64x128x16_F32F16F16_SSILNSM_5MajorE0ELSO_0ELNSM_7ScaleInE1ELSP_1EEEEEENS4_6LayoutINS5_IJNSA_ILi2EEESB_SB_EEENS5_IJSB_NSA_ILi0EEESV_EEEEENS5_IJNS4_10UnderscoreESY_SY_EEEEENS4_13SM90_TMA_LOADENS4_14ComposedLayoutINS4_7SwizzleILi3ELi4ELi3EEENS4_18smem_ptr_flag_bitsILi16EEENSS_INS5_IJNSA_ILi8EEENSA_ILi64EEEEEENS5_IJS18_SB_EEEEEEEvNS4_8identityES11_S1C_vS1D_EENS_8epilogue10collective6detail29Sm90TmaWarpSpecializedAdapterINS1G_15DefaultEpilogueISH_SI_SI_NS1F_6thread17LinearCombinationISH_Li1EffLNS1K_9ScaleType4KindE0ELNS_15FloatRoundStyleE2ESH_EENS1_15EpilogueDefaultEEEEEvvEEEEvNT_6ParamsE:
	.zero		1664


//--------------------- SYMBOLS --------------------------

	.type		.nv.reservedSmem.offset0,@object
	.size		.nv.reservedSmem.offset0,0x4
	.type		__assertfail,@function
